// auto-generated by cutlass_sweep.gemm — config: {"arch": "sm_100", "cluster_m": 1, "cluster_n": 1, "dtype": "e4m3", "dtype_b": "e4m3", "layout": "nt", "stages": 7, "tile_k": 32, "tile_m": 128, "tile_n": 256}
#include "cutlass/cutlass.h"
#include "cutlass/gemm/collective/collective_builder.hpp"
#include "cutlass/gemm/device/gemm_universal_adapter.h"
#include "cutlass/gemm/kernel/gemm_universal.hpp"
#include "cutlass/epilogue/collective/collective_builder.hpp"

using ElemA = cutlass::float_e4m3_t;
using ElemB = cutlass::float_e4m3_t;
using ElemCD = cutlass::float_e4m3_t;
using Acc  = float;
using TileShape    = cute::Shape<cute::_128, cute::_256, cute::_32>;
using ClusterShape = cute::Shape<cute::_1, cute::_1, cute::_1>;

using CollectiveEpilogue = typename cutlass::epilogue::collective::CollectiveBuilder<
    cutlass::arch::Sm100, cutlass::arch::OpClassTensorOp,
    TileShape, ClusterShape,
    cutlass::epilogue::collective::EpilogueTileAuto,
    Acc, Acc,
    ElemCD, cutlass::layout::RowMajor, 128 / cutlass::sizeof_bits<ElemCD>::value,
    ElemCD, cutlass::layout::RowMajor, 128 / cutlass::sizeof_bits<ElemCD>::value,
    cutlass::epilogue::collective::EpilogueScheduleAuto
  >::CollectiveOp;

using CollectiveMainloop = typename cutlass::gemm::collective::CollectiveBuilder<
    cutlass::arch::Sm100, cutlass::arch::OpClassTensorOp,
    ElemA, cutlass::layout::RowMajor, 128 / cutlass::sizeof_bits<ElemA>::value,
    ElemB, cutlass::layout::ColumnMajor, 128 / cutlass::sizeof_bits<ElemB>::value,
    Acc,
    TileShape, ClusterShape,
    cutlass::gemm::collective::StageCount<7>,
    cutlass::gemm::collective::KernelScheduleAuto
  >::CollectiveOp;

using GemmKernel = cutlass::gemm::kernel::GemmUniversal<
    cute::Shape<int,int,int,int>,
    CollectiveMainloop,
    CollectiveEpilogue
>;
using Gemm = cutlass::gemm::device::GemmUniversalAdapter<GemmKernel>;

// Force the device kernel symbol into the cubin without needing a host main.
auto* _anchor = &cutlass::device_kernel<GemmKernel>;


// ===== COMPILED SASS (sm_100a) =====

	.target	sm_100a

	.elftype	@"ET_EXEC"


//--------------------- .note.nv.tkinfo           --------------------------
	.section	.note.nv.tkinfo,"",@"SHT_NOTE"
	.sectionflags	@"SHF_NOTE_NV_TKINFO"
	.tkinfo
        /*0018*/ 	.word	0x00000002
        /*0030*/ 	.string	""
        /*0030*/ 	.string	"ptxas"
        /*0030*/ 	.string	"Cuda compilation tools, release 13.0, V13.0.88"
        /*0030*/ 	.string	"Build cuda_13.0.r13.0/compiler.36424714_0"
        /*0030*/ 	.string	"-arch sm_100a -m 64 "



//--------------------- .note.nv.cuinfo           --------------------------
	.section	.note.nv.cuinfo,"",@"SHT_NOTE"
	.sectionflags	@"SHF_NOTE_NV_CUINFO"
        /*0018*/ 	.short	0x0002
        /*001a*/ 	.short	0x0064
        /*001c*/ 	.short	0x0082
	.zero		2


//--------------------- .nv.info                  --------------------------
	.section	.nv.info,"",@"SHT_CUDA_INFO"
	.align	4


	//----- nvinfo : EIATTR_REGCOUNT
	.align		4
        /*0000*/ 	.byte	0x04, 0x2f
        /*0002*/ 	.short	(.L_20 - .L_19)
	.align		4
.L_19:
        /*0004*/ 	.word	index@(_ZN7cutlass13device_kernelINS_4gemm6kernel13GemmUniversalIN4cute5tupleIJiiiiEEENS1_10collective13CollectiveMmaINS1_35MainloopSm100TmaUmmaWarpSpecializedILi7ELi2ELi2ENS5_IJNS4_1CILi1EEESB_SB_EEEEENS5_IJNSA_ILi128EEENSA_ILi256EEENSA_ILi32EEEEEENS_12float_e4m3_tENS5_IJlSB_lEEESI_SJ_NS4_8TiledMMAINS4_8MMA_AtomIJNS4_10MMA_TraitsINS4_19SM100_MMA_F8F6F4_SSEJSI_SI_fSE_SF_NS4_17integral_constantINS4_4UMMA5MajorELSQ_0EEESR_NSO_INSP_7ScaleInELSS_0EEEST_EEEEEENS4_6LayoutISC_NS5_IJNSA_ILi0EEESX_SX_EEEEENS5_IJNS4_10UnderscoreES10_S10_EEEEENS4_13SM90_TMA_LOADENS4_14ComposedLayoutINS4_7SwizzleILi1ELi4ELi3EEENS4_18smem_ptr_flag_bitsILi8EEENSW_INS5_IJNSA_ILi8EEESG_EEENS5_IJSG_SB_EEEEEEEvNS4_8identityES13_S1D_vS1E_EENS_8epilogue10collective18CollectiveEpilogueINS1G_23Sm100TmaWarpSpecializedILi4ELi2ELi64ELb0ELb0EEEJSH_NS5_IJNSW_ISE_SB_EENSW_INSA_ILi64EEESB_EEEEESI_SJ_SI_SJ_NS1G_6fusion15FusionCallbacksIS1K_NS1P_17LinearCombinationISI_fSI_fLNS_15FloatRoundStyleE2EEESH_S1O_JEEENS4_5SM1004TMEM4LOAD26SM100_TMEM_LOAD_32dp32b64xES13_NS14_INS15_ILi2ELi4ELi3EEES18_NSW_INS5_IJS19_S1M_EEENS5_IJS1M_SB_EEEEEEENS4_39AutoVectorizingCopyWithAssumedAlignmentILi128EEENS4_14SM90_TMA_STOREES23_S25_S25_EEEvvEEEEvNT_6ParamsE)
        /*0008*/ 	.word	0x000000e0


	//----- nvinfo : EIATTR_FRAME_SIZE
	.align		4
.L_20:
        /*000c*/ 	.byte	0x04, 0x11
        /*000e*/ 	.short	(.L_22 - .L_21)
	.align		4
.L_21:
        /*0010*/ 	.word	index@($__internal_2_$__cuda_sm10x_tcgen05_guardrail_trap_unallocated_columns_being_dealloced)
        /*0014*/ 	.word	0x00000000


	//----- nvinfo : EIATTR_FRAME_SIZE
	.align		4
.L_22:
        /*0018*/ 	.byte	0x04, 0x11
        /*001a*/ 	.short	(.L_24 - .L_23)
	.align		4
.L_23:
        /*001c*/ 	.word	index@($__internal_1_$__cuda_sm10x_tcgen05_guardrail_trap_phase_invalid_during_alloc)
        /*0020*/ 	.word	0x00000000


	//----- nvinfo : EIATTR_FRAME_SIZE
	.align		4
.L_24:
        /*0024*/ 	.byte	0x04, 0x11
        /*0026*/ 	.short	(.L_26 - .L_25)
	.align		4
.L_25:
        /*0028*/ 	.word	index@($__internal_0_$__cuda_sm10x_tcgen05_guardrail_trap_col_being_dealloced_not_returned_by_alloc)
        /*002c*/ 	.word	0x00000000


	//----- nvinfo : EIATTR_FRAME_SIZE
	.align		4
.L_26:
        /*0030*/ 	.byte	0x04, 0x11
        /*0032*/ 	.short	(.L_28 - .L_27)
	.align		4
.L_27:
        /*0034*/ 	.word	index@(_ZN7cutlass13device_kernelINS_4gemm6kernel13GemmUniversalIN4cute5tupleIJiiiiEEENS1_10collective13CollectiveMmaINS1_35MainloopSm100TmaUmmaWarpSpecializedILi7ELi2ELi2ENS5_IJNS4_1CILi1EEESB_SB_EEEEENS5_IJNSA_ILi128EEENSA_ILi256EEENSA_ILi32EEEEEENS_12float_e4m3_tENS5_IJlSB_lEEESI_SJ_NS4_8TiledMMAINS4_8MMA_AtomIJNS4_10MMA_TraitsINS4_19SM100_MMA_F8F6F4_SSEJSI_SI_fSE_SF_NS4_17integral_constantINS4_4UMMA5MajorELSQ_0EEESR_NSO_INSP_7ScaleInELSS_0EEEST_EEEEEENS4_6LayoutISC_NS5_IJNSA_ILi0EEESX_SX_EEEEENS5_IJNS4_10UnderscoreES10_S10_EEEEENS4_13SM90_TMA_LOADENS4_14ComposedLayoutINS4_7SwizzleILi1ELi4ELi3EEENS4_18smem_ptr_flag_bitsILi8EEENSW_INS5_IJNSA_ILi8EEESG_EEENS5_IJSG_SB_EEEEEEEvNS4_8identityES13_S1D_vS1E_EENS_8epilogue10collective18CollectiveEpilogueINS1G_23Sm100TmaWarpSpecializedILi4ELi2ELi64ELb0ELb0EEEJSH_NS5_IJNSW_ISE_SB_EENSW_INSA_ILi64EEESB_EEEEESI_SJ_SI_SJ_NS1G_6fusion15FusionCallbacksIS1K_NS1P_17LinearCombinationISI_fSI_fLNS_15FloatRoundStyleE2EEESH_S1O_JEEENS4_5SM1004TMEM4LOAD26SM100_TMEM_LOAD_32dp32b64xES13_NS14_INS15_ILi2ELi4ELi3EEES18_NSW_INS5_IJS19_S1M_EEENS5_IJS1M_SB_EEEEEEENS4_39AutoVectorizingCopyWithAssumedAlignmentILi128EEENS4_14SM90_TMA_STOREES23_S25_S25_EEEvvEEEEvNT_6ParamsE)
        /*0038*/ 	.word	0x00000000


	//----- nvinfo : EIATTR_MIN_STACK_SIZE
	.align		4
.L_28:
        /*003c*/ 	.byte	0x04, 0x12
        /*003e*/ 	.short	(.L_30 - .L_29)
	.align		4
.L_29:
        /*0040*/ 	.word	index@(_ZN7cutlass13device_kernelINS_4gemm6kernel13GemmUniversalIN4cute5tupleIJiiiiEEENS1_10collective13CollectiveMmaINS1_35MainloopSm100TmaUmmaWarpSpecializedILi7ELi2ELi2ENS5_IJNS4_1CILi1EEESB_SB_EEEEENS5_IJNSA_ILi128EEENSA_ILi256EEENSA_ILi32EEEEEENS_12float_e4m3_tENS5_IJlSB_lEEESI_SJ_NS4_8TiledMMAINS4_8MMA_AtomIJNS4_10MMA_TraitsINS4_19SM100_MMA_F8F6F4_SSEJSI_SI_fSE_SF_NS4_17integral_constantINS4_4UMMA5MajorELSQ_0EEESR_NSO_INSP_7ScaleInELSS_0EEEST_EEEEEENS4_6LayoutISC_NS5_IJNSA_ILi0EEESX_SX_EEEEENS5_IJNS4_10UnderscoreES10_S10_EEEEENS4_13SM90_TMA_LOADENS4_14ComposedLayoutINS4_7SwizzleILi1ELi4ELi3EEENS4_18smem_ptr_flag_bitsILi8EEENSW_INS5_IJNSA_ILi8EEESG_EEENS5_IJSG_SB_EEEEEEEvNS4_8identityES13_S1D_vS1E_EENS_8epilogue10collective18CollectiveEpilogueINS1G_23Sm100TmaWarpSpecializedILi4ELi2ELi64ELb0ELb0EEEJSH_NS5_IJNSW_ISE_SB_EENSW_INSA_ILi64EEESB_EEEEESI_SJ_SI_SJ_NS1G_6fusion15FusionCallbacksIS1K_NS1P_17LinearCombinationISI_fSI_fLNS_15FloatRoundStyleE2EEESH_S1O_JEEENS4_5SM1004TMEM4LOAD26SM100_TMEM_LOAD_32dp32b64xES13_NS14_INS15_ILi2ELi4ELi3EEES18_NSW_INS5_IJS19_S1M_EEENS5_IJS1M_SB_EEEEEEENS4_39AutoVectorizingCopyWithAssumedAlignmentILi128EEENS4_14SM90_TMA_STOREES23_S25_S25_EEEvvEEEEvNT_6ParamsE)
        /*0044*/ 	.word	0x00000000
.L_30:


//--------------------- .nv.compat                --------------------------
	.section	.nv.compat,"",@"SHT_CUDA_COMPAT_INFO"
	.align	4
        /*0000*/ 	.byte	0x02, 0x09, 0x01, 0x00, 0x02, 0x02, 0x02, 0x00, 0x02, 0x05, 0x05, 0x00, 0x03, 0x07, 0x01, 0x01
        /*0010*/ 	.byte	0x02, 0x03, 0x01, 0x00, 0x02, 0x06, 0x01, 0x00, 0x04, 0x0b, 0x08, 0x00, 0x09, 0x00, 0x00, 0x00
        /*0020*/ 	.byte	0x00, 0x00, 0x00, 0x00


//--------------------- .nv.info._ZN7cutlass13device_kernelINS_4gemm6kernel13GemmUniversalIN4cute5tupleIJiiiiEEENS1_10collective13CollectiveMmaINS1_35MainloopSm100TmaUmmaWarpSpecializedILi7ELi2ELi2ENS5_IJNS4_1CILi1EEESB_SB_EEEEENS5_IJNSA_ILi128EEENSA_ILi256EEENSA_ILi32EEEEEENS_12float_e4m3_tENS5_IJlSB_lEEESI_SJ_NS4_8TiledMMAINS4_8MMA_AtomIJNS4_10MMA_TraitsINS4_19SM100_MMA_F8F6F4_SSEJSI_SI_fSE_SF_NS4_17integral_constantINS4_4UMMA5MajorELSQ_0EEESR_NSO_INSP_7ScaleInELSS_0EEEST_EEEEEENS4_6LayoutISC_NS5_IJNSA_ILi0EEESX_SX_EEEEENS5_IJNS4_10UnderscoreES10_S10_EEEEENS4_13SM90_TMA_LOADENS4_14ComposedLayoutINS4_7SwizzleILi1ELi4ELi3EEENS4_18smem_ptr_flag_bitsILi8EEENSW_INS5_IJNSA_ILi8EEESG_EEENS5_IJSG_SB_EEEEEEEvNS4_8identityES13_S1D_vS1E_EENS_8epilogue10collective18CollectiveEpilogueINS1G_23Sm100TmaWarpSpecializedILi4ELi2ELi64ELb0ELb0EEEJSH_NS5_IJNSW_ISE_SB_EENSW_INSA_ILi64EEESB_EEEEESI_SJ_SI_SJ_NS1G_6fusion15FusionCallbacksIS1K_NS1P_17LinearCombinationISI_fSI_fLNS_15FloatRoundStyleE2EEESH_S1O_JEEENS4_5SM1004TMEM4LOAD26SM100_TMEM_LOAD_32dp32b64xES13_NS14_INS15_ILi2ELi4ELi3EEES18_NSW_INS5_IJS19_S1M_EEENS5_IJS1M_SB_EEEEEEENS4_39AutoVectorizingCopyWithAssumedAlignmentILi128EEENS4_14SM90_TMA_STOREES23_S25_S25_EEEvvEEEEvNT_6ParamsE --------------------------
	.section	.nv.info._ZN7cutlass13device_kernelINS_4gemm6kernel13GemmUniversalIN4cute5tupleIJiiiiEEENS1_10collective13CollectiveMmaINS1_35MainloopSm100TmaUmmaWarpSpecializedILi7ELi2ELi2ENS5_IJNS4_1CILi1EEESB_SB_EEEEENS5_IJNSA_ILi128EEENSA_ILi256EEENSA_ILi32EEEEEENS_12float_e4m3_tENS5_IJlSB_lEEESI_SJ_NS4_8TiledMMAINS4_8MMA_AtomIJNS4_10MMA_TraitsINS4_19SM100_MMA_F8F6F4_SSEJSI_SI_fSE_SF_NS4_17integral_constantINS4_4UMMA5MajorELSQ_0EEESR_NSO_INSP_7ScaleInELSS_0EEEST_EEEEEENS4_6LayoutISC_NS5_IJNSA_ILi0EEESX_SX_EEEEENS5_IJNS4_10UnderscoreES10_S10_EEEEENS4_13SM90_TMA_LOADENS4_14ComposedLayoutINS4_7SwizzleILi1ELi4ELi3EEENS4_18smem_ptr_flag_bitsILi8EEENSW_INS5_IJNSA_ILi8EEESG_EEENS5_IJSG_SB_EEEEEEEvNS4_8identityES13_S1D_vS1E_EENS_8epilogue10collective18CollectiveEpilogueINS1G_23Sm100TmaWarpSpecializedILi4ELi2ELi64ELb0ELb0EEEJSH_NS5_IJNSW_ISE_SB_EENSW_INSA_ILi64EEESB_EEEEESI_SJ_SI_SJ_NS1G_6fusion15FusionCallbacksIS1K_NS1P_17LinearCombinationISI_fSI_fLNS_15FloatRoundStyleE2EEESH_S1O_JEEENS4_5SM1004TMEM4LOAD26SM100_TMEM_LOAD_32dp32b64xES13_NS14_INS15_ILi2ELi4ELi3EEES18_NSW_INS5_IJS19_S1M_EEENS5_IJS1M_SB_EEEEEEENS4_39AutoVectorizingCopyWithAssumedAlignmentILi128EEENS4_14SM90_TMA_STOREES23_S25_S25_EEEvvEEEEvNT_6ParamsE,"",@"SHT_CUDA_INFO"
	.sectionflags	@""
	.align	4


	//----- nvinfo : EIATTR_CUDA_API_VERSION
	.align		4
        /*0000*/ 	.byte	0x04, 0x37
        /*0002*/ 	.short	(.L_32 - .L_31)
.L_31:
        /*0004*/ 	.word	0x00000082


	//----- nvinfo : EIATTR_KPARAM_INFO
	.align		4
.L_32:
        /*0008*/ 	.byte	0x04, 0x17
        /*000a*/ 	.short	(.L_34 - .L_33)
.L_33:
        /*000c*/ 	.word	0x00000000
        /*0010*/ 	.short	0x0000
        /*0012*/ 	.short	0x0000
        /*0014*/ 	.byte	0x00, 0xf0, 0x01, 0x20


	//----- nvinfo : EIATTR_AT_ENTRY_FRAGMENTS
	.align		4
.L_34:
        /*0018*/ 	.byte	0x04, 0x4f
        /*001a*/ 	.short	(.L_36 - .L_35)


	//   ....[0]....
.L_35:
        /*001c*/ 	.word	0x00000006


	//----- nvinfo : EIATTR_RESERVED_SMEM_USED
	.align		4
.L_36:
        /*0020*/ 	.byte	0x01, 0x41
	.zero		2


	//----- nvinfo : EIATTR_SPARSE_MMA_MASK
	.align		4
        /*0024*/ 	.byte	0x03, 0x50
        /*0026*/ 	.short	0x0000


	//----- nvinfo : EIATTR_TCGEN05_1CTA_USED
	.align		4
        /*0028*/ 	.byte	0x01, 0x51
	.zero		2


	//----- nvinfo : EIATTR_MAXREG_COUNT
	.align		4
        /*002c*/ 	.byte	0x03, 0x1b
        /*002e*/ 	.short	0x00ff


	//----- nvinfo : EIATTR_NUM_BARRIERS
	.align		4
        /*0030*/ 	.byte	0x02, 0x4c
        /*0032*/ 	.byte	0x07
	.zero		1


	//----- nvinfo : EIATTR_EXTERNS
	.align		4
        /*0034*/ 	.byte	0x04, 0x0f
        /*0036*/ 	.short	(.L_38 - .L_37)


	//   ....[0]....
	.align		4
.L_37:
        /*0038*/ 	.word	index@(__assertfail)


	//----- nvinfo : EIATTR_MERCURY_ISA_VERSION
	.align		4
.L_38:
        /*003c*/ 	.byte	0x03, 0x5f
        /*003e*/ 	.short	0x0101


	//----- nvinfo : EIATTR_INT_WARP_WIDE_INSTR_OFFSETS
	.align		4
        /*0040*/ 	.byte	0x04, 0x31
        /*0042*/ 	.short	(.L_40 - .L_39)


	//   ....[0]....
.L_39:
        /*0044*/ 	.word	0x00001e00


	//   ....[1]....
        /*0048*/ 	.word	0x00003790


	//   ....[2]....
        /*004c*/ 	.word	0x000037b0


	//   ....[3]....
        /*0050*/ 	.word	0x000037e0


	//   ....[4]....
        /*0054*/ 	.word	0x00004120


	//   ....[5]....
        /*0058*/ 	.word	0x00004190


	//   ....[6]....
        /*005c*/ 	.word	0x00004270


	//   ....[7]....
        /*0060*/ 	.word	0x000042f0


	//   ....[8]....
        /*0064*/ 	.word	0x00004400


	//   ....[9]....
        /*0068*/ 	.word	0x00004490


	//   ....[10]....
        /*006c*/ 	.word	0x00004670


	//   ....[11]....
        /*0070*/ 	.word	0x000047d0


	//----- nvinfo : EIATTR_COOP_GROUP_MASK_REGIDS
	.align		4
.L_40:
        /*0074*/ 	.byte	0x04, 0x29
        /*0076*/ 	.short	(.L_42 - .L_41)


	//   ....[0]....
.L_41:
        /*0078*/ 	.word	0xffffffff


	//   ....[1]....
        /*007c*/ 	.word	0xffffffff


	//   ....[2]....
        /*0080*/ 	.word	0xffffffff


	//   ....[3]....
        /*0084*/ 	.word	0xffffffff


	//   ....[4]....
        /*0088*/ 	.word	0xffffffff


	//   ....[5]....
        /*008c*/ 	.word	0xffffffff


	//   ....[6]....
        /*0090*/ 	.word	0xffffffff


	//   ....[7]....
        /*0094*/ 	.word	0xffffffff


	//   ....[8]....
        /*0098*/ 	.word	0xffffffff


	//   ....[9]....
        /*009c*/ 	.word	0xffffffff


	//   ....[10]....
        /*00a0*/ 	.word	0xffffffff


	//   ....[11]....
        /*00a4*/ 	.word	0xffffffff


	//   ....[12]....
        /*00a8*/ 	.word	0xffffffff


	//----- nvinfo : EIATTR_COOP_GROUP_INSTR_OFFSETS
	.align		4
.L_42:
        /*00ac*/ 	.byte	0x04, 0x28
        /*00ae*/ 	.short	(.L_44 - .L_43)


	//   ....[0]....
.L_43:
        /*00b0*/ 	.word	0x00000090


	//   ....[1]....
        /*00b4*/ 	.word	0x000004d0


	//   ....[2]....
        /*00b8*/ 	.word	0x000006a0


	//   ....[3]....
        /*00bc*/ 	.word	0x00000840


	//   ....[4]....
        /*00c0*/ 	.word	0x00000940


	//   ....[5]....
        /*00c4*/ 	.word	0x00000ab0


	//   ....[6]....
        /*00c8*/ 	.word	0x00000c10


	//   ....[7]....
        /*00cc*/ 	.word	0x00001ce0


	//   ....[8]....
        /*00d0*/ 	.word	0x00002c70


	//   ....[9]....
        /*00d4*/ 	.word	0x00002e80


	//   ....[10]....
        /*00d8*/ 	.word	0x00002eb0


	//   ....[11]....
        /*00dc*/ 	.word	0x00003670


	//   ....[12]....
        /*00e0*/ 	.word	0x000038a0


	//----- nvinfo : EIATTR_VRC_CTA_INIT_COUNT
	.align		4
.L_44:
        /*00e4*/ 	.byte	0x02, 0x4a
        /*00e6*/ 	.byte	0x80
	.zero		1


	//----- nvinfo : EIATTR_SYSCALL_OFFSETS
	.align		4
        /*00e8*/ 	.byte	0x04, 0x46
        /*00ea*/ 	.short	(.L_46 - .L_45)


	//   ....[0]....
.L_45:
        /*00ec*/ 	.word	0x00005240


	//   ....[1]....
        /*00f0*/ 	.word	0x00005380


	//   ....[2]....
        /*00f4*/ 	.word	0x00005be0


	//   ....[3]....
        /*00f8*/ 	.word	0x00007200


	//   ....[4]....
        /*00fc*/ 	.word	0x000087b0


	//   ....[5]....
        /*0100*/ 	.word	0x00009d80


	//----- nvinfo : EIATTR_MBARRIER_INSTR_OFFSETS
	.align		4
.L_46:
        /*0104*/ 	.byte	0x04, 0x39
        /*0106*/ 	.short	(.L_48 - .L_47)


	//   ....[0]....
.L_47:
        /*0108*/ 	.word	0x000005b0
        /*010c*/ 	.word	0x000000ff
        /*0110*/ 	.word	0x00000000
        /*0114*/ 	.short	0x0100
        /*0116*/ 	.byte	0x05
	.zero		1


	//   ....[1]....
        /*0118*/ 	.word	0x000005c0
        /*011c*/ 	.word	0x000000ff
        /*0120*/ 	.word	0x00000038
        /*0124*/ 	.short	0x0100
        /*0126*/ 	.byte	0x05
	.zero		1


	//   ....[2]....
        /*0128*/ 	.word	0x000005d0
        /*012c*/ 	.word	0x000000ff
        /*0130*/ 	.word	0x00000008
        /*0134*/ 	.short	0x0100
        /*0136*/ 	.byte	0x05
	.zero		1


	//   ....[3]....
        /*0138*/ 	.word	0x000005e0
        /*013c*/ 	.word	0x000000ff
        /*0140*/ 	.word	0x00000040
        /*0144*/ 	.short	0x0100
        /*0146*/ 	.byte	0x05
	.zero		1


	//   ....[4]....
        /*0148*/ 	.word	0x000005f0
        /*014c*/ 	.word	0x000000ff
        /*0150*/ 	.word	0x00000010
        /*0154*/ 	.short	0x0100
        /*0156*/ 	.byte	0x05
	.zero		1


	//   ....[5]....
        /*0158*/ 	.word	0x00000600
        /*015c*/ 	.word	0x000000ff
        /*0160*/ 	.word	0x00000048
        /*0164*/ 	.short	0x0100
        /*0166*/ 	.byte	0x05
	.zero		1


	//   ....[6]....
        /*0168*/ 	.word	0x00000610
        /*016c*/ 	.word	0x000000ff
        /*0170*/ 	.word	0x00000018
        /*0174*/ 	.short	0x0100
        /*0176*/ 	.byte	0x05
	.zero		1


	//   ....[7]....
        /*0178*/ 	.word	0x00000620
        /*017c*/ 	.word	0x000000ff
        /*0180*/ 	.word	0x00000050
        /*0184*/ 	.short	0x0100
        /*0186*/ 	.byte	0x05
	.zero		1


	//   ....[8]....
        /*0188*/ 	.word	0x00000630
        /*018c*/ 	.word	0x000000ff
        /*0190*/ 	.word	0x00000020
        /*0194*/ 	.short	0x0100
        /*0196*/ 	.byte	0x05
	.zero		1


	//   ....[9]....
        /*0198*/ 	.word	0x00000640
        /*019c*/ 	.word	0x000000ff
        /*01a0*/ 	.word	0x00000058
        /*01a4*/ 	.short	0x0100
        /*01a6*/ 	.byte	0x05
	.zero		1


	//   ....[10]....
        /*01a8*/ 	.word	0x00000650
        /*01ac*/ 	.word	0x000000ff
        /*01b0*/ 	.word	0x00000028
        /*01b4*/ 	.short	0x0100
        /*01b6*/ 	.byte	0x05
	.zero		1


	//   ....[11]....
        /*01b8*/ 	.word	0x00000660
        /*01bc*/ 	.word	0x000000ff
        /*01c0*/ 	.word	0x00000060
        /*01c4*/ 	.short	0x0100
        /*01c6*/ 	.byte	0x05
	.zero		1


	//   ....[12]....
        /*01c8*/ 	.word	0x00000670
        /*01cc*/ 	.word	0x000000ff
        /*01d0*/ 	.word	0x00000030
        /*01d4*/ 	.short	0x0100
        /*01d6*/ 	.byte	0x05
	.zero		1


	//   ....[13]....
        /*01d8*/ 	.word	0x00000680
        /*01dc*/ 	.word	0x000000ff
        /*01e0*/ 	.word	0x00000068
        /*01e4*/ 	.short	0x0100
        /*01e6*/ 	.byte	0x05
	.zero		1


	//   ....[14]....
        /*01e8*/ 	.word	0x000007b0
        /*01ec*/ 	.word	0x000000ff
        /*01f0*/ 	.word	0x00000070
        /*01f4*/ 	.short	0x0100
        /*01f6*/ 	.byte	0x07
	.zero		1


	//   ....[15]....
        /*01f8*/ 	.word	0x000007c0
        /*01fc*/ 	.word	0x000000ff
        /*0200*/ 	.word	0x00000090
        /*0204*/ 	.short	0x0100
        /*0206*/ 	.byte	0x07
	.zero		1


	//   ....[16]....
        /*0208*/ 	.word	0x000007d0
        /*020c*/ 	.word	0x000000ff
        /*0210*/ 	.word	0x00000078
        /*0214*/ 	.short	0x0100
        /*0216*/ 	.byte	0x07
	.zero		1


	//   ....[17]....
        /*0218*/ 	.word	0x000007e0
        /*021c*/ 	.word	0x000000ff
        /*0220*/ 	.word	0x00000098
        /*0224*/ 	.short	0x0100
        /*0226*/ 	.byte	0x07
	.zero		1


	//   ....[18]....
        /*0228*/ 	.word	0x000007f0
        /*022c*/ 	.word	0x000000ff
        /*0230*/ 	.word	0x00000080
        /*0234*/ 	.short	0x0100
        /*0236*/ 	.byte	0x07
	.zero		1


	//   ....[19]....
        /*0238*/ 	.word	0x00000800
        /*023c*/ 	.word	0x000000ff
        /*0240*/ 	.word	0x000000a0
        /*0244*/ 	.short	0x0100
        /*0246*/ 	.byte	0x07
	.zero		1


	//   ....[20]....
        /*0248*/ 	.word	0x00000810
        /*024c*/ 	.word	0x000000ff
        /*0250*/ 	.word	0x00000088
        /*0254*/ 	.short	0x0100
        /*0256*/ 	.byte	0x07
	.zero		1


	//   ....[21]....
        /*0258*/ 	.word	0x00000820
        /*025c*/ 	.word	0x000000ff
        /*0260*/ 	.word	0x000000a8
        /*0264*/ 	.short	0x0100
        /*0266*/ 	.byte	0x07
	.zero		1


	//   ....[22]....
        /*0268*/ 	.word	0x00000910
        /*026c*/ 	.word	0x000000ff
        /*0270*/ 	.word	0x000000b0
        /*0274*/ 	.short	0x0100
        /*0276*/ 	.byte	0x05
	.zero		1


	//   ....[23]....
        /*0278*/ 	.word	0x00000920
        /*027c*/ 	.word	0x000000ff
        /*0280*/ 	.word	0x000000b8
        /*0284*/ 	.short	0x0100
        /*0286*/ 	.byte	0x05
	.zero		1


	//   ....[24]....
        /*0288*/ 	.word	0x00000a60
        /*028c*/ 	.word	0x000000ff
        /*0290*/ 	.word	0x000000c0
        /*0294*/ 	.short	0x0100
        /*0296*/ 	.byte	0x05
	.zero		1


	//   ....[25]....
        /*0298*/ 	.word	0x00000a70
        /*029c*/ 	.word	0x000000ff
        /*02a0*/ 	.word	0x000000d0
        /*02a4*/ 	.short	0x0100
        /*02a6*/ 	.byte	0x05
	.zero		1


	//   ....[26]....
        /*02a8*/ 	.word	0x00000a80
        /*02ac*/ 	.word	0x000000ff
        /*02b0*/ 	.word	0x000000c8
        /*02b4*/ 	.short	0x0100
        /*02b6*/ 	.byte	0x05
	.zero		1


	//   ....[27]....
        /*02b8*/ 	.word	0x00000a90
        /*02bc*/ 	.word	0x000000ff
        /*02c0*/ 	.word	0x000000d8
        /*02c4*/ 	.short	0x0100
        /*02c6*/ 	.byte	0x05
	.zero		1


	//   ....[28]....
        /*02c8*/ 	.word	0x00000bc0
        /*02cc*/ 	.word	0x000000ff
        /*02d0*/ 	.word	0x000000e0
        /*02d4*/ 	.short	0x0100
        /*02d6*/ 	.byte	0x07
	.zero		1


	//   ....[29]....
        /*02d8*/ 	.word	0x00000bd0
        /*02dc*/ 	.word	0x000000ff
        /*02e0*/ 	.word	0x000000f0
        /*02e4*/ 	.short	0x0100
        /*02e6*/ 	.byte	0x07
	.zero		1


	//   ....[30]....
        /*02e8*/ 	.word	0x00000be0
        /*02ec*/ 	.word	0x000000ff
        /*02f0*/ 	.word	0x000000e8
        /*02f4*/ 	.short	0x0100
        /*02f6*/ 	.byte	0x07
	.zero		1


	//   ....[31]....
        /*02f8*/ 	.word	0x00000bf0
        /*02fc*/ 	.word	0x000000ff
        /*0300*/ 	.word	0x000000f8
        /*0304*/ 	.short	0x0100
        /*0306*/ 	.byte	0x07
	.zero		1


	//   ....[32]....
        /*0308*/ 	.word	0x00000ce0
        /*030c*/ 	.word	0x000000ff
        /*0310*/ 	.word	0x00000100
        /*0314*/ 	.short	0x0100
        /*0316*/ 	.byte	0x05
	.zero		1


	//   ....[33]....
        /*0318*/ 	.word	0x00000cf0
        /*031c*/ 	.word	0x000000ff
        /*0320*/ 	.word	0x00000110
        /*0324*/ 	.short	0x0100
        /*0326*/ 	.byte	0x05
	.zero		1


	//   ....[34]....
        /*0328*/ 	.word	0x00000d00
        /*032c*/ 	.word	0x000000ff
        /*0330*/ 	.word	0x00000108
        /*0334*/ 	.short	0x0100
        /*0336*/ 	.byte	0x05
	.zero		1


	//   ....[35]....
        /*0338*/ 	.word	0x00000d10
        /*033c*/ 	.word	0x000000ff
        /*0340*/ 	.word	0x00000118
        /*0344*/ 	.short	0x0100
        /*0346*/ 	.byte	0x05
	.zero		1


	//   ....[36]....
        /*0348*/ 	.word	0x000015e0
        /*034c*/ 	.word	0x00000003
        /*0350*/ 	.word	0x00000110
        /*0354*/ 	.short	0x010a
        /*0356*/ 	.byte	0xff
	.zero		1


	//   ....[37]....
        /*0358*/ 	.word	0x00001610
        /*035c*/ 	.word	0x00000003
        /*0360*/ 	.word	0x00000100
        /*0364*/ 	.short	0x0101
        /*0366*/ 	.byte	0xff
	.zero		1


	//   ....[38]....
        /*0368*/ 	.word	0x000016e0
        /*036c*/ 	.word	0x000000ff
        /*0370*/ 	.word	0x00000038
        /*0374*/ 	.short	0x010a
        /*0376*/ 	.byte	0x08
	.zero		1


	//   ....[39]....
        /*0378*/ 	.word	0x00001780
        /*037c*/ 	.word	0x000000ff
        /*0380*/ 	.word	0x00000038
        /*0384*/ 	.short	0x010a
        /*0386*/ 	.byte	0x21
	.zero		1


	//   ....[40]....
        /*0388*/ 	.word	0x000018d0
        /*038c*/ 	.word	0x000000ff
        /*0390*/ 	.word	0x00000038
        /*0394*/ 	.short	0x010a
        /*0396*/ 	.byte	0x08
	.zero		1


	//   ....[41]....
        /*0398*/ 	.word	0x000019e0
        /*039c*/ 	.word	0x000000ff
        /*03a0*/ 	.word	0x000000b8
        /*03a4*/ 	.short	0x0101
        /*03a6*/ 	.byte	0x04
	.zero		1


	//   ....[42]....
        /*03a8*/ 	.word	0x00001a00
        /*03ac*/ 	.word	0x000000ff
        /*03b0*/ 	.word	0x00000038
        /*03b4*/ 	.short	0x010a
        /*03b6*/ 	.byte	0x08
	.zero		1


	//   ....[43]....
        /*03b8*/ 	.word	0x00001a80
        /*03bc*/ 	.word	0x000000ff
        /*03c0*/ 	.word	0x00000038
        /*03c4*/ 	.short	0x010a
        /*03c6*/ 	.byte	0x11
	.zero		1


	//   ....[44]....
        /*03c8*/ 	.word	0x00001bd0
        /*03cc*/ 	.word	0x000000ff
        /*03d0*/ 	.word	0x00000038
        /*03d4*/ 	.short	0x010a
        /*03d6*/ 	.byte	0x08
	.zero		1


	//   ....[45]....
        /*03d8*/ 	.word	0x00001d10
        /*03dc*/ 	.word	0x00000002
        /*03e0*/ 	.word	0x000000c0
        /*03e4*/ 	.short	0x010a
        /*03e6*/ 	.byte	0xff
	.zero		1


	//   ....[46]....
        /*03e8*/ 	.word	0x00001dd0
        /*03ec*/ 	.word	0x00000002
        /*03f0*/ 	.word	0x00000000
        /*03f4*/ 	.short	0x0101
        /*03f6*/ 	.byte	0xff
	.zero		1


	//   ....[47]....
        /*03f8*/ 	.word	0x00002330
        /*03fc*/ 	.word	0x000000ff
        /*0400*/ 	.word	0x00000000
        /*0404*/ 	.short	0x010a
        /*0406*/ 	.byte	0x05
	.zero		1


	//   ....[48]....
        /*0408*/ 	.word	0x000023c0
        /*040c*/ 	.word	0x000000ff
        /*0410*/ 	.word	0x00000000
        /*0414*/ 	.short	0x010a
        /*0416*/ 	.byte	0x05
	.zero		1


	//   ....[49]....
        /*0418*/ 	.word	0x00002450
        /*041c*/ 	.word	0x000000ff
        /*0420*/ 	.word	0x00000000
        /*0424*/ 	.short	0x010a
        /*0426*/ 	.byte	0x05
	.zero		1


	//   ....[50]....
        /*0428*/ 	.word	0x000024e0
        /*042c*/ 	.word	0x000000ff
        /*0430*/ 	.word	0x00000000
        /*0434*/ 	.short	0x010a
        /*0436*/ 	.byte	0x05
	.zero		1


	//   ....[51]....
        /*0438*/ 	.word	0x00002570
        /*043c*/ 	.word	0x000000ff
        /*0440*/ 	.word	0x00000000
        /*0444*/ 	.short	0x010a
        /*0446*/ 	.byte	0x05
	.zero		1


	//   ....[52]....
        /*0448*/ 	.word	0x00002600
        /*044c*/ 	.word	0x000000ff
        /*0450*/ 	.word	0x00000000
        /*0454*/ 	.short	0x010a
        /*0456*/ 	.byte	0x05
	.zero		1


	//   ....[53]....
        /*0458*/ 	.word	0x000026a0
        /*045c*/ 	.word	0x00000000
        /*0460*/ 	.word	0x00000000
        /*0464*/ 	.short	0x010a
        /*0466*/ 	.byte	0xff
	.zero		1


	//   ....[54]....
        /*0468*/ 	.word	0x000027c0
        /*046c*/ 	.word	0x00000000
        /*0470*/ 	.word	0x00000100
        /*0474*/ 	.short	0x010a
        /*0476*/ 	.byte	0xff
	.zero		1


	//   ....[55]....
        /*0478*/ 	.word	0x00002820
        /*047c*/ 	.word	0x00000004
        /*0480*/ 	.word	0x00000000
        /*0484*/ 	.short	0x0101
        /*0486*/ 	.byte	0xff
	.zero		1


	//   ....[56]....
        /*0488*/ 	.word	0x00002840
        /*048c*/ 	.word	0x000000ff
        /*0490*/ 	.word	0x000000d0
        /*0494*/ 	.short	0x010a
        /*0496*/ 	.byte	0x05
	.zero		1


	//   ....[57]....
        /*0498*/ 	.word	0x00002960
        /*049c*/ 	.word	0x00000000
        /*04a0*/ 	.word	0x000000c0
        /*04a4*/ 	.short	0x010a
        /*04a6*/ 	.byte	0xff
	.zero		1


	//   ....[58]....
        /*04a8*/ 	.word	0x00002a70
        /*04ac*/ 	.word	0x00000000
        /*04b0*/ 	.word	0x00000000
        /*04b4*/ 	.short	0x0101
        /*04b6*/ 	.byte	0xff
	.zero		1


	//   ....[59]....
        /*04b8*/ 	.word	0x00002b00
        /*04bc*/ 	.word	0x000000ff
        /*04c0*/ 	.word	0x000000d0
        /*04c4*/ 	.short	0x0106
        /*04c6*/ 	.byte	0x05
	.zero		1


	//   ....[60]....
        /*04c8*/ 	.word	0x00002b20
        /*04cc*/ 	.word	0x000000ff
        /*04d0*/ 	.word	0x000000d0
        /*04d4*/ 	.short	0x010a
        /*04d6*/ 	.byte	0x05
	.zero		1


	//   ....[61]....
        /*04d8*/ 	.word	0x00002bb0
        /*04dc*/ 	.word	0x000000ff
        /*04e0*/ 	.word	0x000000d0
        /*04e4*/ 	.short	0x0106
        /*04e6*/ 	.byte	0x04
	.zero		1


	//   ....[62]....
        /*04e8*/ 	.word	0x00002bf0
        /*04ec*/ 	.word	0x00000000
        /*04f0*/ 	.word	0x000000d0
        /*04f4*/ 	.short	0x010a
        /*04f6*/ 	.byte	0xff
	.zero		1


	//   ....[63]....
        /*04f8*/ 	.word	0x000030d0
        /*04fc*/ 	.word	0x00000000
        /*0500*/ 	.word	0x000000c0
        /*0504*/ 	.short	0x010a
        /*0506*/ 	.byte	0xff
	.zero		1


	//   ....[64]....
        /*0508*/ 	.word	0x000031d0
        /*050c*/ 	.word	0x00000003
        /*0510*/ 	.word	0x00000000
        /*0514*/ 	.short	0x0101
        /*0516*/ 	.byte	0xff
	.zero		1


	//   ....[65]....
        /*0518*/ 	.word	0x000031e0
        /*051c*/ 	.word	0x000000ff
        /*0520*/ 	.word	0x00000000
        /*0524*/ 	.short	0x010a
        /*0526*/ 	.byte	0x04
	.zero		1


	//   ....[66]....
        /*0528*/ 	.word	0x00003200
        /*052c*/ 	.word	0x000000ff
        /*0530*/ 	.word	0x000000f0
        /*0534*/ 	.short	0x010a
        /*0536*/ 	.byte	0x09
	.zero		1


	//   ....[67]....
        /*0538*/ 	.word	0x000032e0
        /*053c*/ 	.word	0x000000ff
        /*0540*/ 	.word	0x00000000
        /*0544*/ 	.short	0x010a
        /*0546*/ 	.byte	0x07
	.zero		1


	//   ....[68]....
        /*0548*/ 	.word	0x00003410
        /*054c*/ 	.word	0x000000ff
        /*0550*/ 	.word	0x00000000
        /*0554*/ 	.short	0x010a
        /*0556*/ 	.byte	0x04
	.zero		1


	//   ....[69]....
        /*0558*/ 	.word	0x000035c0
        /*055c*/ 	.word	0x000000ff
        /*0560*/ 	.word	0x00000000
        /*0564*/ 	.short	0x010a
        /*0566*/ 	.byte	0x05
	.zero		1


	//   ....[70]....
        /*0568*/ 	.word	0x00003650
        /*056c*/ 	.word	0x000000ff
        /*0570*/ 	.word	0x00000000
        /*0574*/ 	.short	0x010a
        /*0576*/ 	.byte	0x07
	.zero		1


	//   ....[71]....
        /*0578*/ 	.word	0x00003ad0
        /*057c*/ 	.word	0x00000000
        /*0580*/ 	.word	0x000000c0
        /*0584*/ 	.short	0x010a
        /*0586*/ 	.byte	0xff
	.zero		1


	//   ....[72]....
        /*0588*/ 	.word	0x00003b90
        /*058c*/ 	.word	0x00000000
        /*0590*/ 	.word	0x00000000
        /*0594*/ 	.short	0x0101
        /*0596*/ 	.byte	0xff
	.zero		1


	//   ....[73]....
        /*0598*/ 	.word	0x00003eb0
        /*059c*/ 	.word	0x000000ff
        /*05a0*/ 	.word	0x000000b8
        /*05a4*/ 	.short	0x010a
        /*05a6*/ 	.byte	0x07
	.zero		1


	//   ....[74]....
        /*05a8*/ 	.word	0x000040a0
        /*05ac*/ 	.word	0x000000ff
        /*05b0*/ 	.word	0x00000090
        /*05b4*/ 	.short	0x010a
        /*05b6*/ 	.byte	0x07
	.zero		1


	//   ....[75]....
        /*05b8*/ 	.word	0x00004210
        /*05bc*/ 	.word	0x000000ff
        /*05c0*/ 	.word	0x00000070
        /*05c4*/ 	.short	0x010b
        /*05c6*/ 	.byte	0x07
	.zero		1


	//   ....[76]....
        /*05c8*/ 	.word	0x00004220
        /*05cc*/ 	.word	0x000000ff
        /*05d0*/ 	.word	0x00000000
        /*05d4*/ 	.short	0x0101
        /*05d6*/ 	.byte	0x08
	.zero		1


	//   ....[77]....
        /*05d8*/ 	.word	0x00004240
        /*05dc*/ 	.word	0x000000ff
        /*05e0*/ 	.word	0x00000098
        /*05e4*/ 	.short	0x010a
        /*05e6*/ 	.byte	0x07
	.zero		1


	//   ....[78]....
        /*05e8*/ 	.word	0x000043a0
        /*05ec*/ 	.word	0x000000ff
        /*05f0*/ 	.word	0x00000078
        /*05f4*/ 	.short	0x010b
        /*05f6*/ 	.byte	0x07
	.zero		1


	//   ....[79]....
        /*05f8*/ 	.word	0x000043b0
        /*05fc*/ 	.word	0x000000ff
        /*0600*/ 	.word	0x00000000
        /*0604*/ 	.short	0x0101
        /*0606*/ 	.byte	0x08
	.zero		1


	//   ....[80]....
        /*0608*/ 	.word	0x000043c0
        /*060c*/ 	.word	0x000000ff
        /*0610*/ 	.word	0x000000a0
        /*0614*/ 	.short	0x010a
        /*0616*/ 	.byte	0x07
	.zero		1


	//   ....[81]....
        /*0618*/ 	.word	0x00004560
        /*061c*/ 	.word	0x000000ff
        /*0620*/ 	.word	0x00000080
        /*0624*/ 	.short	0x010b
        /*0626*/ 	.byte	0x07
	.zero		1


	//   ....[82]....
        /*0628*/ 	.word	0x000045d0
        /*062c*/ 	.word	0x000000ff
        /*0630*/ 	.word	0x00000000
        /*0634*/ 	.short	0x0101
        /*0636*/ 	.byte	0x08
	.zero		1


	//   ....[83]....
        /*0638*/ 	.word	0x00004600
        /*063c*/ 	.word	0x000000ff
        /*0640*/ 	.word	0x000000a8
        /*0644*/ 	.short	0x010a
        /*0646*/ 	.byte	0x07
	.zero		1


	//   ....[84]....
        /*0648*/ 	.word	0x00004810
        /*064c*/ 	.word	0x000000ff
        /*0650*/ 	.word	0x00000088
        /*0654*/ 	.short	0x010b
        /*0656*/ 	.byte	0x07
	.zero		1


	//   ....[85]....
        /*0658*/ 	.word	0x00004830
        /*065c*/ 	.word	0x000000ff
        /*0660*/ 	.word	0x00000000
        /*0664*/ 	.short	0x0101
        /*0666*/ 	.byte	0x0d
	.zero		1


	//   ....[86]....
        /*0668*/ 	.word	0x00004860
        /*066c*/ 	.word	0x000000ff
        /*0670*/ 	.word	0x00000090
        /*0674*/ 	.short	0x010a
        /*0676*/ 	.byte	0x07
	.zero		1


	//   ....[87]....
        /*0678*/ 	.word	0x00004880
        /*067c*/ 	.word	0x000000ff
        /*0680*/ 	.word	0x00000098
        /*0684*/ 	.short	0x010a
        /*0686*/ 	.byte	0x07
	.zero		1


	//   ....[88]....
        /*0688*/ 	.word	0x000048a0
        /*068c*/ 	.word	0x000000ff
        /*0690*/ 	.word	0x000000a0
        /*0694*/ 	.short	0x010a
        /*0696*/ 	.byte	0x07
	.zero		1


	//   ....[89]....
        /*0698*/ 	.word	0x000048e0
        /*069c*/ 	.word	0x00000000
        /*06a0*/ 	.word	0x000000a8
        /*06a4*/ 	.short	0x010a
        /*06a6*/ 	.byte	0xff
	.zero		1


	//   ....[90]....
        /*06a8*/ 	.word	0x00004c10
        /*06ac*/ 	.word	0x00000000
        /*06b0*/ 	.word	0x000000c0
        /*06b4*/ 	.short	0x010a
        /*06b6*/ 	.byte	0xff
	.zero		1


	//   ....[91]....
        /*06b8*/ 	.word	0x00004d20
        /*06bc*/ 	.word	0x00000000
        /*06c0*/ 	.word	0x00000000
        /*06c4*/ 	.short	0x0101
        /*06c6*/ 	.byte	0xff
	.zero		1


	//   ....[92]....
        /*06c8*/ 	.word	0x00005780
        /*06cc*/ 	.word	0x00000003
        /*06d0*/ 	.word	0x00000070
        /*06d4*/ 	.short	0x010a
        /*06d6*/ 	.byte	0xff
	.zero		1


	//   ....[93]....
        /*06d8*/ 	.word	0x000057c0
        /*06dc*/ 	.word	0x000000c1
        /*06e0*/ 	.word	0x000000e0
        /*06e4*/ 	.short	0x010a
        /*06e6*/ 	.byte	0xff
	.zero		1


	//   ....[94]....
        /*06e8*/ 	.word	0x000058f0
        /*06ec*/ 	.word	0x00000003
        /*06f0*/ 	.word	0x00000070
        /*06f4*/ 	.short	0x010a
        /*06f6*/ 	.byte	0xff
	.zero		1


	//   ....[95]....
        /*06f8*/ 	.word	0x00005a50
        /*06fc*/ 	.word	0x00000000
        /*0700*/ 	.word	0x00000000
        /*0704*/ 	.short	0x0101
        /*0706*/ 	.byte	0xff
	.zero		1


	//   ....[96]....
        /*0708*/ 	.word	0x00005ab0
        /*070c*/ 	.word	0x000000c1
        /*0710*/ 	.word	0x000000e0
        /*0714*/ 	.short	0x010a
        /*0716*/ 	.byte	0xff
	.zero		1


	//   ....[97]....
        /*0718*/ 	.word	0x00006e60
        /*071c*/ 	.word	0x000000cc
        /*0720*/ 	.word	0x00000070
        /*0724*/ 	.short	0x010a
        /*0726*/ 	.byte	0xff
	.zero		1


	//   ....[98]....
        /*0728*/ 	.word	0x00006f30
        /*072c*/ 	.word	0x000000cc
        /*0730*/ 	.word	0x00000070
        /*0734*/ 	.short	0x010a
        /*0736*/ 	.byte	0xff
	.zero		1


	//   ....[99]....
        /*0738*/ 	.word	0x00007070
        /*073c*/ 	.word	0x00000003
        /*0740*/ 	.word	0x00000000
        /*0744*/ 	.short	0x0101
        /*0746*/ 	.byte	0xff
	.zero		1


	//   ....[100]....
        /*0748*/ 	.word	0x00008410
        /*074c*/ 	.word	0x00000000
        /*0750*/ 	.word	0x00000070
        /*0754*/ 	.short	0x010a
        /*0756*/ 	.byte	0xff
	.zero		1


	//   ....[101]....
        /*0758*/ 	.word	0x000084e0
        /*075c*/ 	.word	0x00000000
        /*0760*/ 	.word	0x00000070
        /*0764*/ 	.short	0x010a
        /*0766*/ 	.byte	0xff
	.zero		1


	//   ....[102]....
        /*0768*/ 	.word	0x00008640
        /*076c*/ 	.word	0x00000000
        /*0770*/ 	.word	0x00000000
        /*0774*/ 	.short	0x0101
        /*0776*/ 	.byte	0xff
	.zero		1


	//   ....[103]....
        /*0778*/ 	.word	0x000099f0
        /*077c*/ 	.word	0x00000000
        /*0780*/ 	.word	0x00000070
        /*0784*/ 	.short	0x010a
        /*0786*/ 	.byte	0xff
	.zero		1


	//   ....[104]....
        /*0788*/ 	.word	0x00009ac0
        /*078c*/ 	.word	0x00000000
        /*0790*/ 	.word	0x00000070
        /*0794*/ 	.short	0x010a
        /*0796*/ 	.byte	0xff
	.zero		1


	//   ....[105]....
        /*0798*/ 	.word	0x00009c20
        /*079c*/ 	.word	0x00000000
        /*07a0*/ 	.word	0x00000000
        /*07a4*/ 	.short	0x0101
        /*07a6*/ 	.byte	0xff
	.zero		1


	//   ....[106]....
        /*07a8*/ 	.word	0x0000a110
        /*07ac*/ 	.word	0x000000ff
        /*07b0*/ 	.word	0x00000000
        /*07b4*/ 	.short	0x0101
        /*07b6*/ 	.byte	0x05
	.zero		1


	//   ....[107]....
        /*07b8*/ 	.word	0x0000b090
        /*07bc*/ 	.word	0x00000003
        /*07c0*/ 	.word	0x00000110
        /*07c4*/ 	.short	0x010a
        /*07c6*/ 	.byte	0xff
	.zero		1


	//   ....[108]....
        /*07c8*/ 	.word	0x0000b0f0
        /*07cc*/ 	.word	0x00000002
        /*07d0*/ 	.word	0x00000038
        /*07d4*/ 	.short	0x010a
        /*07d6*/ 	.byte	0xff
	.zero		1


	//   ....[109]....
        /*07d8*/ 	.word	0x0000b150
        /*07dc*/ 	.word	0x00000002
        /*07e0*/ 	.word	0x00000038
        /*07e4*/ 	.short	0x010a
        /*07e6*/ 	.byte	0xff
	.zero		1


	//   ....[110]....
        /*07e8*/ 	.word	0x0000b1a0
        /*07ec*/ 	.word	0x00000002
        /*07f0*/ 	.word	0x000000c0
        /*07f4*/ 	.short	0x010a
        /*07f6*/ 	.byte	0xff
	.zero		1


	//   ....[111]....
        /*07f8*/ 	.word	0x0000b200
        /*07fc*/ 	.word	0x00000000
        /*0800*/ 	.word	0x00000000
        /*0804*/ 	.short	0x010a
        /*0806*/ 	.byte	0xff
	.zero		1


	//   ....[112]....
        /*0808*/ 	.word	0x0000b260
        /*080c*/ 	.word	0x00000000
        /*0810*/ 	.word	0x00000000
        /*0814*/ 	.short	0x010a
        /*0816*/ 	.byte	0xff
	.zero		1


	//   ....[113]....
        /*0818*/ 	.word	0x0000b2c0
        /*081c*/ 	.word	0x00000000
        /*0820*/ 	.word	0x00000000
        /*0824*/ 	.short	0x010a
        /*0826*/ 	.byte	0xff
	.zero		1


	//   ....[114]....
        /*0828*/ 	.word	0x0000b320
        /*082c*/ 	.word	0x00000000
        /*0830*/ 	.word	0x00000000
        /*0834*/ 	.short	0x010a
        /*0836*/ 	.byte	0xff
	.zero		1


	//   ....[115]....
        /*0838*/ 	.word	0x0000b380
        /*083c*/ 	.word	0x00000000
        /*0840*/ 	.word	0x00000000
        /*0844*/ 	.short	0x010a
        /*0846*/ 	.byte	0xff
	.zero		1


	//   ....[116]....
        /*0848*/ 	.word	0x0000b3e0
        /*084c*/ 	.word	0x00000000
        /*0850*/ 	.word	0x00000000
        /*0854*/ 	.short	0x010a
        /*0856*/ 	.byte	0xff
	.zero		1


	//   ....[117]....
        /*0858*/ 	.word	0x0000b430
        /*085c*/ 	.word	0x00000000
        /*0860*/ 	.word	0x00000100
        /*0864*/ 	.short	0x010a
        /*0866*/ 	.byte	0xff
	.zero		1


	//   ....[118]....
        /*0868*/ 	.word	0x0000b490
        /*086c*/ 	.word	0x00000000
        /*0870*/ 	.word	0x000000d0
        /*0874*/ 	.short	0x010a
        /*0876*/ 	.byte	0xff
	.zero		1


	//   ....[119]....
        /*0878*/ 	.word	0x0000b4e0
        /*087c*/ 	.word	0x00000000
        /*0880*/ 	.word	0x000000c0
        /*0884*/ 	.short	0x010a
        /*0886*/ 	.byte	0xff
	.zero		1


	//   ....[120]....
        /*0888*/ 	.word	0x0000b540
        /*088c*/ 	.word	0x00000000
        /*0890*/ 	.word	0x000000d0
        /*0894*/ 	.short	0x010a
        /*0896*/ 	.byte	0xff
	.zero		1


	//   ....[121]....
        /*0898*/ 	.word	0x0000b590
        /*089c*/ 	.word	0x00000000
        /*08a0*/ 	.word	0x000000c0
        /*08a4*/ 	.short	0x010a
        /*08a6*/ 	.byte	0xff
	.zero		1


	//   ....[122]....
        /*08a8*/ 	.word	0x0000b5f0
        /*08ac*/ 	.word	0x00000003
        /*08b0*/ 	.word	0x000000f0
        /*08b4*/ 	.short	0x010a
        /*08b6*/ 	.byte	0xff
	.zero		1


	//   ....[123]....
        /*08b8*/ 	.word	0x0000b650
        /*08bc*/ 	.word	0x00000000
        /*08c0*/ 	.word	0x00000000
        /*08c4*/ 	.short	0x010a
        /*08c6*/ 	.byte	0xff
	.zero		1


	//   ....[124]....
        /*08c8*/ 	.word	0x0000b6b0
        /*08cc*/ 	.word	0x00000000
        /*08d0*/ 	.word	0x00000000
        /*08d4*/ 	.short	0x010a
        /*08d6*/ 	.byte	0xff
	.zero		1


	//   ....[125]....
        /*08d8*/ 	.word	0x0000b710
        /*08dc*/ 	.word	0x00000000
        /*08e0*/ 	.word	0x00000000
        /*08e4*/ 	.short	0x010a
        /*08e6*/ 	.byte	0xff
	.zero		1


	//   ....[126]....
        /*08e8*/ 	.word	0x0000b760
        /*08ec*/ 	.word	0x00000000
        /*08f0*/ 	.word	0x000000c0
        /*08f4*/ 	.short	0x010a
        /*08f6*/ 	.byte	0xff
	.zero		1


	//   ....[127]....
        /*08f8*/ 	.word	0x0000b7c0
        /*08fc*/ 	.word	0x00000000
        /*0900*/ 	.word	0x000000b8
        /*0904*/ 	.short	0x010a
        /*0906*/ 	.byte	0xff
	.zero		1


	//   ....[128]....
        /*0908*/ 	.word	0x0000b820
        /*090c*/ 	.word	0x00000003
        /*0910*/ 	.word	0x00000090
        /*0914*/ 	.short	0x010a
        /*0916*/ 	.byte	0xff
	.zero		1


	//   ....[129]....
        /*0918*/ 	.word	0x0000b880
        /*091c*/ 	.word	0x00000003
        /*0920*/ 	.word	0x00000098
        /*0924*/ 	.short	0x010a
        /*0926*/ 	.byte	0xff
	.zero		1


	//   ....[130]....
        /*0928*/ 	.word	0x0000b8e0
        /*092c*/ 	.word	0x00000003
        /*0930*/ 	.word	0x000000a0
        /*0934*/ 	.short	0x010a
        /*0936*/ 	.byte	0xff
	.zero		1


	//   ....[131]....
        /*0938*/ 	.word	0x0000b940
        /*093c*/ 	.word	0x00000003
        /*0940*/ 	.word	0x000000a8
        /*0944*/ 	.short	0x010a
        /*0946*/ 	.byte	0xff
	.zero		1


	//   ....[132]....
        /*0948*/ 	.word	0x0000b9a0
        /*094c*/ 	.word	0x00000000
        /*0950*/ 	.word	0x00000090
        /*0954*/ 	.short	0x010a
        /*0956*/ 	.byte	0xff
	.zero		1


	//   ....[133]....
        /*0958*/ 	.word	0x0000ba00
        /*095c*/ 	.word	0x00000000
        /*0960*/ 	.word	0x00000098
        /*0964*/ 	.short	0x010a
        /*0966*/ 	.byte	0xff
	.zero		1


	//   ....[134]....
        /*0968*/ 	.word	0x0000ba60
        /*096c*/ 	.word	0x00000000
        /*0970*/ 	.word	0x000000a0
        /*0974*/ 	.short	0x010a
        /*0976*/ 	.byte	0xff
	.zero		1


	//   ....[135]....
        /*0978*/ 	.word	0x0000bab0
        /*097c*/ 	.word	0x00000000
        /*0980*/ 	.word	0x000000c0
        /*0984*/ 	.short	0x010a
        /*0986*/ 	.byte	0xff
	.zero		1


	//   ....[136]....
        /*0988*/ 	.word	0x0000bb00
        /*098c*/ 	.word	0x00000003
        /*0990*/ 	.word	0x00000070
        /*0994*/ 	.short	0x010a
        /*0996*/ 	.byte	0xff
	.zero		1


	//   ....[137]....
        /*0998*/ 	.word	0x0000bb50
        /*099c*/ 	.word	0x000000c1
        /*09a0*/ 	.word	0x000000e0
        /*09a4*/ 	.short	0x010a
        /*09a6*/ 	.byte	0xff
	.zero		1


	//   ....[138]....
        /*09a8*/ 	.word	0x0000bba0
        /*09ac*/ 	.word	0x000000cc
        /*09b0*/ 	.word	0x00000070
        /*09b4*/ 	.short	0x010a
        /*09b6*/ 	.byte	0xff
	.zero		1


	//   ....[139]....
        /*09b8*/ 	.word	0x0000bbf0
        /*09bc*/ 	.word	0x00000000
        /*09c0*/ 	.word	0x00000070
        /*09c4*/ 	.short	0x010a
        /*09c6*/ 	.byte	0xff
	.zero		1


	//   ....[140]....
        /*09c8*/ 	.word	0x0000bc40
        /*09cc*/ 	.word	0x00000000
        /*09d0*/ 	.word	0x00000070
        /*09d4*/ 	.short	0x010a
        /*09d6*/ 	.byte	0xff
	.zero		1


	//----- nvinfo : EIATTR_NUM_MBARRIERS
	.align		4
.L_48:
        /*09d8*/ 	.byte	0x03, 0x38
        /*09da*/ 	.short	0x0024


	//----- nvinfo : EIATTR_EXIT_INSTR_OFFSETS
	.align		4
        /*09dc*/ 	.byte	0x04, 0x1c
        /*09de*/ 	.short	(.L_50 - .L_49)


	//   ....[0]....
.L_49:
        /*09e0*/ 	.word	0x000026d0


	//   ....[1]....
        /*09e4*/ 	.word	0x00002bc0


	//   ....[2]....
        /*09e8*/ 	.word	0x00002c20


	//   ....[3]....
        /*09ec*/ 	.word	0x000038b0


	//   ....[4]....
        /*09f0*/ 	.word	0x00004910


	//   ....[5]....
        /*09f4*/ 	.word	0x00004950


	//   ....[6]....
        /*09f8*/ 	.word	0x0000b080


	//----- nvinfo : EIATTR_MAX_THREADS
	.align		4
.L_50:
        /*09fc*/ 	.byte	0x04, 0x05
        /*09fe*/ 	.short	(.L_52 - .L_51)
.L_51:
        /*0a00*/ 	.word	0x00000100
        /*0a04*/ 	.word	0x00000001
        /*0a08*/ 	.word	0x00000001


	//----- nvinfo : EIATTR_CRS_STACK_SIZE
	.align		4
.L_52:
        /*0a0c*/ 	.byte	0x04, 0x1e
        /*0a0e*/ 	.short	(.L_54 - .L_53)
.L_53:
        /*0a10*/ 	.word	0x00000000


	//----- nvinfo : EIATTR_CBANK_PARAM_SIZE
	.align		4
.L_54:
        /*0a14*/ 	.byte	0x03, 0x19
        /*0a16*/ 	.short	0x0800


	//----- nvinfo : EIATTR_PARAM_CBANK
	.align		4
        /*0a18*/ 	.byte	0x04, 0x0a
        /*0a1a*/ 	.short	(.L_56 - .L_55)
	.align		4
.L_55:
        /*0a1c*/ 	.word	index@(.nv.constant0._ZN7cutlass13device_kernelINS_4gemm6kernel13GemmUniversalIN4cute5tupleIJiiiiEEENS1_10collective13CollectiveMmaINS1_35MainloopSm100TmaUmmaWarpSpecializedILi7ELi2ELi2ENS5_IJNS4_1CILi1EEESB_SB_EEEEENS5_IJNSA_ILi128EEENSA_ILi256EEENSA_ILi32EEEEEENS_12float_e4m3_tENS5_IJlSB_lEEESI_SJ_NS4_8TiledMMAINS4_8MMA_AtomIJNS4_10MMA_TraitsINS4_19SM100_MMA_F8F6F4_SSEJSI_SI_fSE_SF_NS4_17integral_constantINS4_4UMMA5MajorELSQ_0EEESR_NSO_INSP_7ScaleInELSS_0EEEST_EEEEEENS4_6LayoutISC_NS5_IJNSA_ILi0EEESX_SX_EEEEENS5_IJNS4_10UnderscoreES10_S10_EEEEENS4_13SM90_TMA_LOADENS4_14ComposedLayoutINS4_7SwizzleILi1ELi4ELi3EEENS4_18smem_ptr_flag_bitsILi8EEENSW_INS5_IJNSA_ILi8EEESG_EEENS5_IJSG_SB_EEEEEEEvNS4_8identityES13_S1D_vS1E_EENS_8epilogue10collective18CollectiveEpilogueINS1G_23Sm100TmaWarpSpecializedILi4ELi2ELi64ELb0ELb0EEEJSH_NS5_IJNSW_ISE_SB_EENSW_INSA_ILi64EEESB_EEEEESI_SJ_SI_SJ_NS1G_6fusion15FusionCallbacksIS1K_NS1P_17LinearCombinationISI_fSI_fLNS_15FloatRoundStyleE2EEESH_S1O_JEEENS4_5SM1004TMEM4LOAD26SM100_TMEM_LOAD_32dp32b64xES13_NS14_INS15_ILi2ELi4ELi3EEES18_NSW_INS5_IJS19_S1M_EEENS5_IJS1M_SB_EEEEEEENS4_39AutoVectorizingCopyWithAssumedAlignmentILi128EEENS4_14SM90_TMA_STOREES23_S25_S25_EEEvvEEEEvNT_6ParamsE)
        /*0a20*/ 	.short	0x0380
        /*0a22*/ 	.short	0x0800


	//----- nvinfo : EIATTR_SW_WAR
	.align		4
.L_56:
        /*0a24*/ 	.byte	0x04, 0x36
        /*0a26*/ 	.short	(.L_58 - .L_57)
.L_57:
        /*0a28*/ 	.word	0x00000008
.L_58:


//--------------------- .nv.callgraph             --------------------------
	.section	.nv.callgraph,"",@"SHT_CUDA_CALLGRAPH"
	.align	4
	.sectionentsize	8
	.align		4
        /*0000*/ 	.word	0x00000000
	.align		4
        /*0004*/ 	.word	0xffffffff
	.align		4
        /*0008*/ 	.word	index@(_ZN7cutlass13device_kernelINS_4gemm6kernel13GemmUniversalIN4cute5tupleIJiiiiEEENS1_10collective13CollectiveMmaINS1_35MainloopSm100TmaUmmaWarpSpecializedILi7ELi2ELi2ENS5_IJNS4_1CILi1EEESB_SB_EEEEENS5_IJNSA_ILi128EEENSA_ILi256EEENSA_ILi32EEEEEENS_12float_e4m3_tENS5_IJlSB_lEEESI_SJ_NS4_8TiledMMAINS4_8MMA_AtomIJNS4_10MMA_TraitsINS4_19SM100_MMA_F8F6F4_SSEJSI_SI_fSE_SF_NS4_17integral_constantINS4_4UMMA5MajorELSQ_0EEESR_NSO_INSP_7ScaleInELSS_0EEEST_EEEEEENS4_6LayoutISC_NS5_IJNSA_ILi0EEESX_SX_EEEEENS5_IJNS4_10UnderscoreES10_S10_EEEEENS4_13SM90_TMA_LOADENS4_14ComposedLayoutINS4_7SwizzleILi1ELi4ELi3EEENS4_18smem_ptr_flag_bitsILi8EEENSW_INS5_IJNSA_ILi8EEESG_EEENS5_IJSG_SB_EEEEEEEvNS4_8identityES13_S1D_vS1E_EENS_8epilogue10collective18CollectiveEpilogueINS1G_23Sm100TmaWarpSpecializedILi4ELi2ELi64ELb0ELb0EEEJSH_NS5_IJNSW_ISE_SB_EENSW_INSA_ILi64EEESB_EEEEESI_SJ_SI_SJ_NS1G_6fusion15FusionCallbacksIS1K_NS1P_17LinearCombinationISI_fSI_fLNS_15FloatRoundStyleE2EEESH_S1O_JEEENS4_5SM1004TMEM4LOAD26SM100_TMEM_LOAD_32dp32b64xES13_NS14_INS15_ILi2ELi4ELi3EEES18_NSW_INS5_IJS19_S1M_EEENS5_IJS1M_SB_EEEEEEENS4_39AutoVectorizingCopyWithAssumedAlignmentILi128EEENS4_14SM90_TMA_STOREES23_S25_S25_EEEvvEEEEvNT_6ParamsE)
	.align		4
        /*000c*/ 	.word	index@(__assertfail)
	.align		4
        /*0010*/ 	.word	0x00000000
	.align		4
        /*0014*/ 	.word	0xfffffffe
	.align		4
        /*0018*/ 	.word	0x00000000
	.align		4
        /*001c*/ 	.word	0xfffffffd
	.align		4
        /*0020*/ 	.word	0x00000000
	.align		4
        /*0024*/ 	.word	0xfffffffc


//--------------------- .nv.constant4             --------------------------
	.section	.nv.constant4,"a",@progbits
	.align	8
	.align		8
.nv.constant4:
        /*0000*/ 	.dword	__assertfail
	.align		8
        /*0008*/ 	.dword	__unnamed_1
	.align		8
        /*0010*/ 	.dword	__unnamed_2
	.align		8
        /*0018*/ 	.dword	__unnamed_3
	.align		8
        /*0020*/ 	.dword	_ZN40_INTERNAL_99601589_4_k_cu_71b6cb71_233394cuda3std3__45__cpo5beginE
	.align		8
        /*0028*/ 	.dword	_ZN40_INTERNAL_99601589_4_k_cu_71b6cb71_233394cuda3std3__45__cpo3endE
	.align		8
        /*0030*/ 	.dword	_ZN40_INTERNAL_99601589_4_k_cu_71b6cb71_233394cuda3std3__45__cpo6cbeginE
	.align		8
        /*0038*/ 	.dword	_ZN40_INTERNAL_99601589_4_k_cu_71b6cb71_233394cuda3std3__45__cpo4cendE
	.align		8
        /*0040*/ 	.dword	_ZN40_INTERNAL_99601589_4_k_cu_71b6cb71_233394cuda3std3__442_GLOBAL__N__99601589_4_k_cu_71b6cb71_233396ignoreE
	.align		8
        /*0048*/ 	.dword	_ZN40_INTERNAL_99601589_4_k_cu_71b6cb71_233394cuda3std3__419piecewise_constructE
	.align		8
        /*0050*/ 	.dword	_ZN40_INTERNAL_99601589_4_k_cu_71b6cb71_233394cuda3std3__48in_placeE
	.align		8
        /*0058*/ 	.dword	_ZN40_INTERNAL_99601589_4_k_cu_71b6cb71_233394cuda3std6ranges3__45__cpo4swapE
	.align		8
        /*0060*/ 	.dword	_ZN40_INTERNAL_99601589_4_k_cu_71b6cb71_233394cuda3std6ranges3__45__cpo9iter_moveE
	.align		8
        /*0068*/ 	.dword	_ZN40_INTERNAL_99601589_4_k_cu_71b6cb71_233394cute7productE
	.align		8
        /*0070*/ 	.dword	_ZN40_INTERNAL_99601589_4_k_cu_71b6cb71_233394cute1_E
	.align		8
        /*0078*/ 	.dword	$str$25
	.align		8
        /*0080*/ 	.dword	$str$26
	.align		8
        /*0088*/ 	.dword	$str$27
	.align		8
        /*0090*/ 	.dword	$str$28


//--------------------- .text._ZN7cutlass13device_kernelINS_4gemm6kernel13GemmUniversalIN4cute5tupleIJiiiiEEENS1_10collective13CollectiveMmaINS1_35MainloopSm100TmaUmmaWarpSpecializedILi7ELi2ELi2ENS5_IJNS4_1CILi1EEESB_SB_EEEEENS5_IJNSA_ILi128EEENSA_ILi256EEENSA_ILi32EEEEEENS_12float_e4m3_tENS5_IJlSB_lEEESI_SJ_NS4_8TiledMMAINS4_8MMA_AtomIJNS4_10MMA_TraitsINS4_19SM100_MMA_F8F6F4_SSEJSI_SI_fSE_SF_NS4_17integral_constantINS4_4UMMA5MajorELSQ_0EEESR_NSO_INSP_7ScaleInELSS_0EEEST_EEEEEENS4_6LayoutISC_NS5_IJNSA_ILi0EEESX_SX_EEEEENS5_IJNS4_10UnderscoreES10_S10_EEEEENS4_13SM90_TMA_LOADENS4_14ComposedLayoutINS4_7SwizzleILi1ELi4ELi3EEENS4_18smem_ptr_flag_bitsILi8EEENSW_INS5_IJNSA_ILi8EEESG_EEENS5_IJSG_SB_EEEEEEEvNS4_8identityES13_S1D_vS1E_EENS_8epilogue10collective18CollectiveEpilogueINS1G_23Sm100TmaWarpSpecializedILi4ELi2ELi64ELb0ELb0EEEJSH_NS5_IJNSW_ISE_SB_EENSW_INSA_ILi64EEESB_EEEEESI_SJ_SI_SJ_NS1G_6fusion15FusionCallbacksIS1K_NS1P_17LinearCombinationISI_fSI_fLNS_15FloatRoundStyleE2EEESH_S1O_JEEENS4_5SM1004TMEM4LOAD26SM100_TMEM_LOAD_32dp32b64xES13_NS14_INS15_ILi2ELi4ELi3EEES18_NSW_INS5_IJS19_S1M_EEENS5_IJS1M_SB_EEEEEEENS4_39AutoVectorizingCopyWithAssumedAlignmentILi128EEENS4_14SM90_TMA_STOREES23_S25_S25_EEEvvEEEEvNT_6ParamsE --------------------------
	.section	.text._ZN7cutlass13device_kernelINS_4gemm6kernel13GemmUniversalIN4cute5tupleIJiiiiEEENS1_10collective13CollectiveMmaINS1_35MainloopSm100TmaUmmaWarpSpecializedILi7ELi2ELi2ENS5_IJNS4_1CILi1EEESB_SB_EEEEENS5_IJNSA_ILi128EEENSA_ILi256EEENSA_ILi32EEEEEENS_12float_e4m3_tENS5_IJlSB_lEEESI_SJ_NS4_8TiledMMAINS4_8MMA_AtomIJNS4_10MMA_TraitsINS4_19SM100_MMA_F8F6F4_SSEJSI_SI_fSE_SF_NS4_17integral_constantINS4_4UMMA5MajorELSQ_0EEESR_NSO_INSP_7ScaleInELSS_0EEEST_EEEEEENS4_6LayoutISC_NS5_IJNSA_ILi0EEESX_SX_EEEEENS5_IJNS4_10UnderscoreES10_S10_EEEEENS4_13SM90_TMA_LOADENS4_14ComposedLayoutINS4_7SwizzleILi1ELi4ELi3EEENS4_18smem_ptr_flag_bitsILi8EEENSW_INS5_IJNSA_ILi8EEESG_EEENS5_IJSG_SB_EEEEEEEvNS4_8identityES13_S1D_vS1E_EENS_8epilogue10collective18CollectiveEpilogueINS1G_23Sm100TmaWarpSpecializedILi4ELi2ELi64ELb0ELb0EEEJSH_NS5_IJNSW_ISE_SB_EENSW_INSA_ILi64EEESB_EEEEESI_SJ_SI_SJ_NS1G_6fusion15FusionCallbacksIS1K_NS1P_17LinearCombinationISI_fSI_fLNS_15FloatRoundStyleE2EEESH_S1O_JEEENS4_5SM1004TMEM4LOAD26SM100_TMEM_LOAD_32dp32b64xES13_NS14_INS15_ILi2ELi4ELi3EEES18_NSW_INS5_IJS19_S1M_EEENS5_IJS1M_SB_EEEEEEENS4_39AutoVectorizingCopyWithAssumedAlignmentILi128EEENS4_14SM90_TMA_STOREES23_S25_S25_EEEvvEEEEvNT_6ParamsE,"ax",@progbits
	.align	128
.text._ZN7cutlass13device_kernelINS_4gemm6kernel13GemmUniversalIN4cute5tupleIJiiiiEEENS1_10collective13CollectiveMmaINS1_35MainloopSm100TmaUmmaWarpSpecializedILi7ELi2ELi2ENS5_IJNS4_1CILi1EEESB_SB_EEEEENS5_IJNSA_ILi128EEENSA_ILi256EEENSA_ILi32EEEEEENS_12float_e4m3_tENS5_IJlSB_lEEESI_SJ_NS4_8TiledMMAINS4_8MMA_AtomIJNS4_10MMA_TraitsINS4_19SM100_MMA_F8F6F4_SSEJSI_SI_fSE_SF_NS4_17integral_constantINS4_4UMMA5MajorELSQ_0EEESR_NSO_INSP_7ScaleInELSS_0EEEST_EEEEEENS4_6LayoutISC_NS5_IJNSA_ILi0EEESX_SX_EEEEENS5_IJNS4_10UnderscoreES10_S10_EEEEENS4_13SM90_TMA_LOADENS4_14ComposedLayoutINS4_7SwizzleILi1ELi4ELi3EEENS4_18smem_ptr_flag_bitsILi8EEENSW_INS5_IJNSA_ILi8EEESG_EEENS5_IJSG_SB_EEEEEEEvNS4_8identityES13_S1D_vS1E_EENS_8epilogue10collective18CollectiveEpilogueINS1G_23Sm100TmaWarpSpecializedILi4ELi2ELi64ELb0ELb0EEEJSH_NS5_IJNSW_ISE_SB_EENSW_INSA_ILi64EEESB_EEEEESI_SJ_SI_SJ_NS1G_6fusion15FusionCallbacksIS1K_NS1P_17LinearCombinationISI_fSI_fLNS_15FloatRoundStyleE2EEESH_S1O_JEEENS4_5SM1004TMEM4LOAD26SM100_TMEM_LOAD_32dp32b64xES13_NS14_INS15_ILi2ELi4ELi3EEES18_NSW_INS5_IJS19_S1M_EEENS5_IJS1M_SB_EEEEEEENS4_39AutoVectorizingCopyWithAssumedAlignmentILi128EEENS4_14SM90_TMA_STOREES23_S25_S25_EEEvvEEEEvNT_6ParamsE:
        .type           _ZN7cutlass13device_kernelINS_4gemm6kernel13GemmUniversalIN4cute5tupleIJiiiiEEENS1_10collective13CollectiveMmaINS1_35MainloopSm100TmaUmmaWarpSpecializedILi7ELi2ELi2ENS5_IJNS4_1CILi1EEESB_SB_EEEEENS5_IJNSA_ILi128EEENSA_ILi256EEENSA_ILi32EEEEEENS_12float_e4m3_tENS5_IJlSB_lEEESI_SJ_NS4_8TiledMMAINS4_8MMA_AtomIJNS4_10MMA_TraitsINS4_19SM100_MMA_F8F6F4_SSEJSI_SI_fSE_SF_NS4_17integral_constantINS4_4UMMA5MajorELSQ_0EEESR_NSO_INSP_7ScaleInELSS_0EEEST_EEEEEENS4_6LayoutISC_NS5_IJNSA_ILi0EEESX_SX_EEEEENS5_IJNS4_10UnderscoreES10_S10_EEEEENS4_13SM90_TMA_LOADENS4_14ComposedLayoutINS4_7SwizzleILi1ELi4ELi3EEENS4_18smem_ptr_flag_bitsILi8EEENSW_INS5_IJNSA_ILi8EEESG_EEENS5_IJSG_SB_EEEEEEEvNS4_8identityES13_S1D_vS1E_EENS_8epilogue10collective18CollectiveEpilogueINS1G_23Sm100TmaWarpSpecializedILi4ELi2ELi64ELb0ELb0EEEJSH_NS5_IJNSW_ISE_SB_EENSW_INSA_ILi64EEESB_EEEEESI_SJ_SI_SJ_NS1G_6fusion15FusionCallbacksIS1K_NS1P_17LinearCombinationISI_fSI_fLNS_15FloatRoundStyleE2EEESH_S1O_JEEENS4_5SM1004TMEM4LOAD26SM100_TMEM_LOAD_32dp32b64xES13_NS14_INS15_ILi2ELi4ELi3EEES18_NSW_INS5_IJS19_S1M_EEENS5_IJS1M_SB_EEEEEEENS4_39AutoVectorizingCopyWithAssumedAlignmentILi128EEENS4_14SM90_TMA_STOREES23_S25_S25_EEEvvEEEEvNT_6ParamsE,@function
        .size           _ZN7cutlass13device_kernelINS_4gemm6kernel13GemmUniversalIN4cute5tupleIJiiiiEEENS1_10collective13CollectiveMmaINS1_35MainloopSm100TmaUmmaWarpSpecializedILi7ELi2ELi2ENS5_IJNS4_1CILi1EEESB_SB_EEEEENS5_IJNSA_ILi128EEENSA_ILi256EEENSA_ILi32EEEEEENS_12float_e4m3_tENS5_IJlSB_lEEESI_SJ_NS4_8TiledMMAINS4_8MMA_AtomIJNS4_10MMA_TraitsINS4_19SM100_MMA_F8F6F4_SSEJSI_SI_fSE_SF_NS4_17integral_constantINS4_4UMMA5MajorELSQ_0EEESR_NSO_INSP_7ScaleInELSS_0EEEST_EEEEEENS4_6LayoutISC_NS5_IJNSA_ILi0EEESX_SX_EEEEENS5_IJNS4_10UnderscoreES10_S10_EEEEENS4_13SM90_TMA_LOADENS4_14ComposedLayoutINS4_7SwizzleILi1ELi4ELi3EEENS4_18smem_ptr_flag_bitsILi8EEENSW_INS5_IJNSA_ILi8EEESG_EEENS5_IJSG_SB_EEEEEEEvNS4_8identityES13_S1D_vS1E_EENS_8epilogue10collective18CollectiveEpilogueINS1G_23Sm100TmaWarpSpecializedILi4ELi2ELi64ELb0ELb0EEEJSH_NS5_IJNSW_ISE_SB_EENSW_INSA_ILi64EEESB_EEEEESI_SJ_SI_SJ_NS1G_6fusion15FusionCallbacksIS1K_NS1P_17LinearCombinationISI_fSI_fLNS_15FloatRoundStyleE2EEESH_S1O_JEEENS4_5SM1004TMEM4LOAD26SM100_TMEM_LOAD_32dp32b64xES13_NS14_INS15_ILi2ELi4ELi3EEES18_NSW_INS5_IJS19_S1M_EEENS5_IJS1M_SB_EEEEEEENS4_39AutoVectorizingCopyWithAssumedAlignmentILi128EEENS4_14SM90_TMA_STOREES23_S25_S25_EEEvvEEEEvNT_6ParamsE,(.L_x_176 - _ZN7cutlass13device_kernelINS_4gemm6kernel13GemmUniversalIN4cute5tupleIJiiiiEEENS1_10collective13CollectiveMmaINS1_35MainloopSm100TmaUmmaWarpSpecializedILi7ELi2ELi2ENS5_IJNS4_1CILi1EEESB_SB_EEEEENS5_IJNSA_ILi128EEENSA_ILi256EEENSA_ILi32EEEEEENS_12float_e4m3_tENS5_IJlSB_lEEESI_SJ_NS4_8TiledMMAINS4_8MMA_AtomIJNS4_10MMA_TraitsINS4_19SM100_MMA_F8F6F4_SSEJSI_SI_fSE_SF_NS4_17integral_constantINS4_4UMMA5MajorELSQ_0EEESR_NSO_INSP_7ScaleInELSS_0EEEST_EEEEEENS4_6LayoutISC_NS5_IJNSA_ILi0EEESX_SX_EEEEENS5_IJNS4_10UnderscoreES10_S10_EEEEENS4_13SM90_TMA_LOADENS4_14ComposedLayoutINS4_7SwizzleILi1ELi4ELi3EEENS4_18smem_ptr_flag_bitsILi8EEENSW_INS5_IJNSA_ILi8EEESG_EEENS5_IJSG_SB_EEEEEEEvNS4_8identityES13_S1D_vS1E_EENS_8epilogue10collective18CollectiveEpilogueINS1G_23Sm100TmaWarpSpecializedILi4ELi2ELi64ELb0ELb0EEEJSH_NS5_IJNSW_ISE_SB_EENSW_INSA_ILi64EEESB_EEEEESI_SJ_SI_SJ_NS1G_6fusion15FusionCallbacksIS1K_NS1P_17LinearCombinationISI_fSI_fLNS_15FloatRoundStyleE2EEESH_S1O_JEEENS4_5SM1004TMEM4LOAD26SM100_TMEM_LOAD_32dp32b64xES13_NS14_INS15_ILi2ELi4ELi3EEES18_NSW_INS5_IJS19_S1M_EEENS5_IJS1M_SB_EEEEEEENS4_39AutoVectorizingCopyWithAssumedAlignmentILi128EEENS4_14SM90_TMA_STOREES23_S25_S25_EEEvvEEEEvNT_6ParamsE)
        .other          _ZN7cutlass13device_kernelINS_4gemm6kernel13GemmUniversalIN4cute5tupleIJiiiiEEENS1_10collective13CollectiveMmaINS1_35MainloopSm100TmaUmmaWarpSpecializedILi7ELi2ELi2ENS5_IJNS4_1CILi1EEESB_SB_EEEEENS5_IJNSA_ILi128EEENSA_ILi256EEENSA_ILi32EEEEEENS_12float_e4m3_tENS5_IJlSB_lEEESI_SJ_NS4_8TiledMMAINS4_8MMA_AtomIJNS4_10MMA_TraitsINS4_19SM100_MMA_F8F6F4_SSEJSI_SI_fSE_SF_NS4_17integral_constantINS4_4UMMA5MajorELSQ_0EEESR_NSO_INSP_7ScaleInELSS_0EEEST_EEEEEENS4_6LayoutISC_NS5_IJNSA_ILi0EEESX_SX_EEEEENS5_IJNS4_10UnderscoreES10_S10_EEEEENS4_13SM90_TMA_LOADENS4_14ComposedLayoutINS4_7SwizzleILi1ELi4ELi3EEENS4_18smem_ptr_flag_bitsILi8EEENSW_INS5_IJNSA_ILi8EEESG_EEENS5_IJSG_SB_EEEEEEEvNS4_8identityES13_S1D_vS1E_EENS_8epilogue10collective18CollectiveEpilogueINS1G_23Sm100TmaWarpSpecializedILi4ELi2ELi64ELb0ELb0EEEJSH_NS5_IJNSW_ISE_SB_EENSW_INSA_ILi64EEESB_EEEEESI_SJ_SI_SJ_NS1G_6fusion15FusionCallbacksIS1K_NS1P_17LinearCombinationISI_fSI_fLNS_15FloatRoundStyleE2EEESH_S1O_JEEENS4_5SM1004TMEM4LOAD26SM100_TMEM_LOAD_32dp32b64xES13_NS14_INS15_ILi2ELi4ELi3EEES18_NSW_INS5_IJS19_S1M_EEENS5_IJS1M_SB_EEEEEEENS4_39AutoVectorizingCopyWithAssumedAlignmentILi128EEENS4_14SM90_TMA_STOREES23_S25_S25_EEEvvEEEEvNT_6ParamsE,@"STO_CUDA_ENTRY STV_DEFAULT"
_ZN7cutlass13device_kernelINS_4gemm6kernel13GemmUniversalIN4cute5tupleIJiiiiEEENS1_10collective13CollectiveMmaINS1_35MainloopSm100TmaUmmaWarpSpecializedILi7ELi2ELi2ENS5_IJNS4_1CILi1EEESB_SB_EEEEENS5_IJNSA_ILi128EEENSA_ILi256EEENSA_ILi32EEEEEENS_12float_e4m3_tENS5_IJlSB_lEEESI_SJ_NS4_8TiledMMAINS4_8MMA_AtomIJNS4_10MMA_TraitsINS4_19SM100_MMA_F8F6F4_SSEJSI_SI_fSE_SF_NS4_17integral_constantINS4_4UMMA5MajorELSQ_0EEESR_NSO_INSP_7ScaleInELSS_0EEEST_EEEEEENS4_6LayoutISC_NS5_IJNSA_ILi0EEESX_SX_EEEEENS5_IJNS4_10UnderscoreES10_S10_EEEEENS4_13SM90_TMA_LOADENS4_14ComposedLayoutINS4_7SwizzleILi1ELi4ELi3EEENS4_18smem_ptr_flag_bitsILi8EEENSW_INS5_IJNSA_ILi8EEESG_EEENS5_IJSG_SB_EEEEEEEvNS4_8identityES13_S1D_vS1E_EENS_8epilogue10collective18CollectiveEpilogueINS1G_23Sm100TmaWarpSpecializedILi4ELi2ELi64ELb0ELb0EEEJSH_NS5_IJNSW_ISE_SB_EENSW_INSA_ILi64EEESB_EEEEESI_SJ_SI_SJ_NS1G_6fusion15FusionCallbacksIS1K_NS1P_17LinearCombinationISI_fSI_fLNS_15FloatRoundStyleE2EEESH_S1O_JEEENS4_5SM1004TMEM4LOAD26SM100_TMEM_LOAD_32dp32b64xES13_NS14_INS15_ILi2ELi4ELi3EEES18_NSW_INS5_IJS19_S1M_EEENS5_IJS1M_SB_EEEEEEENS4_39AutoVectorizingCopyWithAssumedAlignmentILi128EEENS4_14SM90_TMA_STOREES23_S25_S25_EEEvvEEEEvNT_6ParamsE:
[----:B------:R-:W1:Y:S01]  /*0000*/  LDC R1, c[0x0][0x37c] ;  /* 0x0000df00ff017b82 */ /* 0x000e620000000800 */
[----:B------:R-:W2:Y:S01]  /*0010*/  S2R R185, SR_TID.X ;  /* 0x0000000000b97919 */ /* 0x000ea20000002100 */
[----:B------:R-:W3:Y:S01]  /*0020*/  LDCU.64 UR4, c[0x0][0x890] ;  /* 0x00011200ff0477ac */ /* 0x000ee20008000a00 */
[----:B------:R-:W-:Y:S02]  /*0030*/  PRMT R171, RZ, 0x7610, R171 ;  /* 0x00007610ffab7816 */ /* 0x000fe400000000ab */
[----:B------:R-:W-:Y:S01]  /*0040*/  ELECT P5, URZ, PT ;  /* 0x0000000000ff782f */ /* 0x000fe200038a0000 */
[----:B------:R-:W4:Y:S01]  /*0050*/  LDCU.64 UR46, c[0x0][0x358] ;  /* 0x00006b00ff2e77ac */ /* 0x000f220008000a00 */
[----:B---3--:R-:W-:-:S04]  /*0060*/  UISETP.NE.U32.AND UP0, UPT, UR4, URZ, UPT ;  /* 0x000000ff0400728c */ /* 0x008fc8000bf05070 */
[----:B------:R-:W-:Y:S01]  /*0070*/  UISETP.NE.AND.EX UP0, UPT, UR5, URZ, UPT, UP0 ;  /* 0x000000ff0500728c */ /* 0x000fe2000bf05300 */
[----:B--2---:R-:W-:-:S05]  /*0080*/  SHF.R.U32.HI R173, RZ, 0x5, R185 ;  /* 0x00000005ffad7819 */ /* 0x004fca00000116b9 */
[----:B------:R-:W2:Y:S02]  /*0090*/  SHFL.IDX PT, R0, R173, RZ, 0x1f ;  /* 0x00001fffad007589 */ /* 0x000ea400000e0000 */
[----:B--2---:R-:W-:Y:S01]  /*00a0*/  R2UR UR8, R0 ;  /* 0x00000000000872ca */ /* 0x004fe200000e0000 */
[----:B-1--4-:R-:W-:-:S14]  /*00b0*/  BRA.U UP0, `(.L_x_0) ;  /* 0x00000001002c7547 */ /* 0x012fdc000b800000 */
[----:B------:R-:W1:Y:S02]  /*00c0*/  LDCU.64 UR6, c[0x0][0x888] ;  /* 0x00011100ff0677ac */ /* 0x000e640008000a00 */
[----:B-1----:R-:W-:-:S04]  /*00d0*/  UISETP.NE.U32.AND UP0, UPT, UR6, URZ, UPT ;  /* 0x000000ff0600728c */ /* 0x002fc8000bf05070 */
[----:B------:R-:W-:-:S09]  /*00e0*/  UISETP.NE.AND.EX UP0, UPT, UR7, URZ, UPT, UP0 ;  /* 0x000000ff0700728c */ /* 0x000fd2000bf05300 */
[----:B------:R-:W-:Y:S05]  /*00f0*/  BRA.U !UP0, `(.L_x_1) ;  /* 0x0000000108107547 */ /* 0x000fea000b800000 */
[----:B------:R-:W1:Y:S02]  /*0100*/  LDC.64 R2, c[0x0][0x888] ;  /* 0x00022200ff027b82 */ /* 0x000e640000000a00 */
[----:B-1----:R1:W5:Y:S01]  /*0110*/  LDG.E R81, desc[UR46][R2.64] ;  /* 0x0000002e02517981 */ /* 0x002362000c1e1900 */
[----:B------:R-:W-:Y:S01]  /*0120*/  HFMA2 R171, -RZ, RZ, 0, 5.9604644775390625e-08 ;  /* 0x00000001ffab7431 */ /* 0x000fe200000001ff */
[----:B------:R-:W-:Y:S05]  /*0130*/  BRA `(.L_x_0) ;  /* 0x00000000000c7947 */ /* 0x000fea0003800000 */
.L_x_1:
[----:B------:R-:W1:Y:S01]  /*0140*/  LDCU UR6, c[0x0][0x880] ;  /* 0x00011000ff0677ac */ /* 0x000e620008000800 */
[----:B------:R-:W-:Y:S01]  /*0150*/  HFMA2 R171, -RZ, RZ, 0, 5.9604644775390625e-08 ;  /* 0x00000001ffab7431 */ /* 0x000fe200000001ff */
[----:B-1----:R-:W-:-:S07]  /*0160*/  MOV R81, UR6 ;  /* 0x0000000600517c02 */ /* 0x002fce0008000f00 */
.L_x_0:
[----:B------:R-:W2:Y:S02]  /*0170*/  LDCU.64 UR6, c[0x0][0x8b0] ;  /* 0x00011600ff0677ac */ /* 0x000ea40008000a00 */
[----:B--2---:R-:W-:-:S04]  /*0180*/  UISETP.NE.U32.AND UP0, UPT, UR6, URZ, UPT ;  /* 0x000000ff0600728c */ /* 0x004fc8000bf05070 */
[----:B------:R-:W-:-:S09]  /*0190*/  UISETP.NE.AND.EX UP0, UPT, UR7, URZ, UPT, UP0 ;  /* 0x000000ff0700728c */ /* 0x000fd2000bf05300 */
[----:B------:R-:W-:Y:S05]  /*01a0*/  BRA.U UP0, `(.L_x_2) ;  /* 0x0000000100247547 */ /* 0x000fea000b800000 */
[----:B------:R-:W2:Y:S02]  /*01b0*/  LDCU.64 UR6, c[0x0][0x8a8] ;  /* 0x00011500ff0677ac */ /* 0x000ea40008000a00 */
[----:B--2---:R-:W-:-:S04]  /*01c0*/  UISETP.NE.U32.AND UP0, UPT, UR6, URZ, UPT ;  /* 0x000000ff0600728c */ /* 0x004fc8000bf05070 */
[----:B------:R-:W-:-:S09]  /*01d0*/  UISETP.NE.AND.EX UP0, UPT, UR7, URZ, UPT, UP0 ;  /* 0x000000ff0700728c */ /* 0x000fd2000bf05300 */
[----:B------:R-:W-:Y:S05]  /*01e0*/  BRA.U !UP0, `(.L_x_3) ;  /* 0x00000001080c7547 */ /* 0x000fea000b800000 */
[----:B------:R-:W2:Y:S02]  /*01f0*/  LDC.64 R78, c[0x0][0x8a8] ;  /* 0x00022a00ff4e7b82 */ /* 0x000ea40000000a00 */
[----:B--2---:R2:W5:Y:S01]  /*0200*/  LDG.E R78, desc[UR46][R78.64] ;  /* 0x0000002e4e4e7981 */ /* 0x004562000c1e1900 */
[----:B------:R-:W-:Y:S05]  /*0210*/  BRA `(.L_x_2) ;  /* 0x0000000000087947 */ /* 0x000fea0003800000 */
.L_x_3:
[----:B------:R-:W2:Y:S02]  /*0220*/  LDCU UR6, c[0x0][0x8a0] ;  /* 0x00011400ff0677ac */ /* 0x000ea40008000800 */
[----:B--2---:R-:W-:Y:S02]  /*0230*/  MOV R78, UR6 ;  /* 0x00000006004e7c02 */ /* 0x004fe40008000f00 */
.L_x_2:
[----:B------:R-:W-:Y:S01]  /*0240*/  IMAD.U32 R0, RZ, RZ, UR8 ;  /* 0x00000008ff007e24 */ /* 0x000fe2000f8e00ff */
[----:B------:R-:W-:Y:S04]  /*0250*/  BSSY.RECONVERGENT B0, `(.L_x_4) ;  /* 0x000000c000007945 */ /* 0x000fe80003800200 */
[C---:B------:R-:W-:Y:S02]  /*0260*/  ISETP.NE.OR P1, PT, R0.reuse, 0x1, !P5 ;  /* 0x000000010000780c */ /* 0x040fe40006f25670 */
[----:B------:R-:W-:-:S11]  /*0270*/  ISETP.NE.OR P0, PT, R0, 0x3, !P5 ;  /* 0x000000030000780c */ /* 0x000fd60006f05670 */
[----:B------:R-:W-:Y:S05]  /*0280*/  @P1 BRA `(.L_x_5) ;  /* 0x0000000000201947 */ /* 0x000fea0003800000 */
[----:B------:R-:W3:Y:S02]  /*0290*/  LDCU.64 UR6, c[0x0][0x348] ;  /* 0x00006900ff0677ac */ /* 0x000ee40008000a00 */
[----:B---3--:R-:W-:Y:S02]  /*02a0*/  UIADD3 UR10, UP1, UPT, UR6, 0x80, URZ ;  /* 0x00000080060a7890 */ /* 0x008fe4000ff3e0ff */
[----:B------:R-:W-:Y:S02]  /*02b0*/  UIADD3 UR6, UP0, UPT, UR6, 0x180, URZ ;  /* 0x0000018006067890 */ /* 0x000fe4000ff1e0ff */
[----:B------:R-:W-:Y:S02]  /*02c0*/  UIADD3.X UR11, UPT, UPT, URZ, UR7, URZ, UP1, !UPT ;  /* 0x00000007ff0b7290 */ /* 0x000fe40008ffe4ff */
[----:B------:R-:W-:-:S07]  /*02d0*/  UIADD3.X UR7, UPT, UPT, URZ, UR7, URZ, UP0, !UPT ;  /* 0x00000007ff077290 */ /* 0x000fce00087fe4ff */
[----:B------:R3:W-:Y:S02]  /*02e0*/  UTMACCTL.PF [UR10] ;  /* 0x000000000a0079b9 */ /* 0x0007e40008040000 */
[----:B------:R3:W-:Y:S02]  /*02f0*/  UTMACCTL.PF [UR6] ;  /* 0x00000000060079b9 */ /* 0x0007e40008040000 */
[----:B---3--:R-:W-:Y:S01]  /*0300*/  NOP ;  /* 0x0000000000007918 */ /* 0x008fe20000000000 */
.L_x_5:
[----:B------:R-:W-:Y:S05]  /*0310*/  BSYNC.RECONVERGENT B0 ;  /* 0x0000000000007941 */ /* 0x000fea0003800200 */
.L_x_4:
[----:B------:R-:W-:Y:S04]  /*0320*/  BSSY.RECONVERGENT B0, `(.L_x_6) ;  /* 0x000000a000007945 */ /* 0x000fe80003800200 */
        /* <DEDUP_REMOVED lines=9> */
.L_x_7:
[----:B------:R-:W-:Y:S05]  /*03c0*/  BSYNC.RECONVERGENT B0 ;  /* 0x0000000000007941 */ /* 0x000fea0003800200 */
.L_x_6:
[----:B------:R-:W3:Y:S01]  /*03d0*/  LDCU.64 UR6, c[0x0][0x888] ;  /* 0x00011100ff0677ac */ /* 0x000ee20008000a00 */
[----:B------:R-:W-:Y:S02]  /*03e0*/  UISETP.EQ.U32.AND UP1, UPT, UR4, URZ, UPT ;  /* 0x000000ff0400728c */ /* 0x000fe4000bf22070 */
[----:B------:R-:W-:Y:S02]  /*03f0*/  UPLOP3.LUT UP2, UPT, UPT, UPT, UPT, 0x80, 0x8 ;  /* 0x000000000008789c */ /* 0x000fe40003f4f070 */
[----:B---3--:R-:W-:-:S04]  /*0400*/  UISETP.NE.U32.AND UP0, UPT, UR6, URZ, UPT ;  /* 0x000000ff0600728c */ /* 0x008fc8000bf05070 */
[----:B------:R-:W-:-:S04]  /*0410*/  UISETP.NE.AND.EX UP0, UPT, UR7, URZ, UPT, UP0 ;  /* 0x000000ff0700728c */ /* 0x000fc8000bf05300 */
[----:B------:R-:W-:-:S04]  /*0420*/  UISETP.EQ.OR.EX UP3, UPT, UR5, URZ, !UP0, UP1 ;  /* 0x000000ff0500728c */ /* 0x000fc8000c762710 */
[----:B------:R-:W-:-:S05]  /*0430*/  UP2UR UR50, UPR, URZ, 0x8 ;  /* 0x00000008ff327883 */ /* 0x000fca0008000000 */
[----:B------:R-:W-:Y:S07]  /*0440*/  BRA.U !UP3, `(.L_x_8) ;  /* 0x000000010b207547 */ /* 0x000fee000b800000 */
[----:B------:R-:W-:Y:S01]  /*0450*/  UISETP.NE.U32.AND UP2, UPT, UR4, URZ, UPT ;  /* 0x000000ff0400728c */ /* 0x000fe2000bf45070 */
[----:B-----5:R-:W-:Y:S01]  /*0460*/  FSETP.NEU.AND P0, PT, R81, RZ, PT ;  /* 0x000000ff5100720b */ /* 0x020fe20003f0d000 */
[----:B------:R-:W-:Y:S02]  /*0470*/  USEL UR4, URZ, 0xffffffff, UP0 ;  /* 0xffffffffff047887 */ /* 0x000fe40008000000 */
[----:B------:R-:W-:-:S10]  /*0480*/  UISETP.NE.AND.EX UP2, UPT, UR5, URZ, UPT, UP2 ;  /* 0x000000ff0500728c */ /* 0x000fd4000bf45320 */
[----:B------:R-:W-:Y:S01]  /*0490*/  VOTEU.ANY UP1, P0 ;  /* 0x0000000000ff7886 */ /* 0x000fe20000020100 */
[----:B------:R-:W-:-:S04]  /*04a0*/  @!UP2 USEL UR4, URZ, 0xffffffff, UP1 ;  /* 0xffffffffff04a887 */ /* 0x000fc80008800000 */
[----:B------:R-:W-:-:S04]  /*04b0*/  ULOP3.LUT UR4, UR4, 0x1, URZ, 0xc0, !UPT ;  /* 0x0000000104047892 */ /* 0x000fc8000f8ec0ff */
[----:B------:R-:W-:-:S11]  /*04c0*/  UISETP.NE.U32.AND UP2, UPT, UR4, 0x1, UPT ;  /* 0x000000010400788c */ /* 0x000fd6000bf45070 */
.L_x_8:
[----:B-1----:R-:W1:Y:S01]  /*04d0*/  SHFL.IDX PT, R2, R173, RZ, 0x1f ;  /* 0x00001fffad027589 */ /* 0x002e6200000e0000 */
[----:B------:R-:W-:-:S04]  /*04e0*/  UISETP.NE.AND UP1, UPT, UR8, 0x2, UPT ;  /* 0x000000020800788c */ /* 0x000fc8000bf25270 */
[----:B------:R-:W-:Y:S01]  /*04f0*/  USEL UR6, URZ, 0x1, UP1 ;  /* 0x00000001ff067887 */ /* 0x000fe20008800000 */
[----:B-1----:R-:W-:-:S13]  /*0500*/  ISETP.NE.AND P0, PT, R2, RZ, PT ;  /* 0x000000ff0200720c */ /* 0x002fda0003f05270 */
[----:B------:R-:W-:Y:S05]  /*0510*/  @P0 BRA `(.L_x_9) ;  /* 0x0000000000600947 */ /* 0x000fea0003800000 */
[----:B------:R-:W1:Y:S01]  /*0520*/  S2UR UR5, SR_CgaCtaId ;  /* 0x00000000000579c3 */ /* 0x000e620000008800 */
[----:B------:R-:W-:Y:S01]  /*0530*/  UMOV UR7, 0x400 ;  /* 0x0000040000077882 */ /* 0x000fe20000000000 */
[----:B------:R-:W-:Y:S01]  /*0540*/  UMOV UR4, 0x1 ;  /* 0x0000000100047882 */ /* 0x000fe20000000000 */
[----:B------:R-:W-:Y:S01]  /*0550*/  ELECT P0, URZ, PT ;  /* 0x0000000000ff782f */ /* 0x000fe20003800000 */
[----:B------:R-:W-:-:S04]  /*0560*/  UIADD3 UR10, UPT, UPT, -UR4, 0x100000, URZ ;  /* 0x00100000040a7890 */ /* 0x000fc8000fffe1ff */
[----:B------:R-:W-:Y:S02]  /*0570*/  USHF.L.U32 UR11, UR10, 0xb, URZ ;  /* 0x0000000b0a0b7899 */ /* 0x000fe400080006ff */
[----:B------:R-:W-:Y:S02]  /*0580*/  USHF.L.U32 UR10, UR10, 0x1, URZ ;  /* 0x000000010a0a7899 */ /* 0x000fe400080006ff */
[----:B-1----:R-:W-:Y:S01]  /*0590*/  ULEA UR5, UR5, UR7, 0x18 ;  /* 0x0000000705057291 */ /* 0x002fe2000f8ec0ff */
[----:B------:R-:W1:Y:S11]  /*05a0*/  FENCE.VIEW.ASYNC.S ;  /* 0x00000000000073c6 */ /* 0x000e760000000000 */
[----:B-1----:R1:W3:Y:S01]  /*05b0*/  SYNCS.EXCH.64 URZ, [UR5], UR10 ;  /* 0x0000000a05ff75b2 */ /* 0x0022e20008000100 */
[----:B------:R1:W4:Y:S01]  /*05c0*/  SYNCS.EXCH.64 URZ, [UR5+0x38], UR10 ;  /* 0x0000380a05ff75b2 */ /* 0x0003220008000100 */
[----:B------:R1:W1:Y:S01]  /*05d0*/  SYNCS.EXCH.64 URZ, [UR5+0x8], UR10 ;  /* 0x0000080a05ff75b2 */ /* 0x0002620008000100 */
        /* <DEDUP_REMOVED lines=11> */
[----:B------:R-:W-:Y:S01]  /*0690*/  NOP ;  /* 0x0000000000007918 */ /* 0x000fe20000000000 */
.L_x_9:
[----:B------:R-:W2:Y:S01]  /*06a0*/  SHFL.IDX PT, R2, R173, RZ, 0x1f ;  /* 0x00001fffad027589 */ /* 0x000ea200000e0000 */
[----:B------:R-:W-:Y:S01]  /*06b0*/  NOP ;  /* 0x0000000000007918 */ /* 0x000fe20000000000 */
[----:B--2---:R-:W-:-:S13]  /*06c0*/  ISETP.NE.AND P0, PT, R2, 0x1, PT ;  /* 0x000000010200780c */ /* 0x004fda0003f05270 */
[----:B------:R-:W-:Y:S05]  /*06d0*/  @P0 BRA `(.L_x_10) ;  /* 0x0000000000580947 */ /* 0x000fea0003800000 */
[----:B------:R-:W2:Y:S01]  /*06e0*/  S2UR UR7, SR_CgaCtaId ;  /* 0x00000000000779c3 */ /* 0x000ea20000008800 */
[----:B------:R-:W-:Y:S01]  /*06f0*/  UMOV UR9, 0x400 ;  /* 0x0000040000097882 */ /* 0x000fe20000000000 */
[----:B-1----:R-:W-:Y:S01]  /*0700*/  UMOV UR5, 0x20 ;  /* 0x0000002000057882 */ /* 0x002fe20000000000 */
[----:B------:R-:W-:Y:S01]  /*0710*/  UMOV UR4, 0x80 ;  /* 0x0000008000047882 */ /* 0x000fe20000000000 */
[----:B------:R-:W-:-:S04]  /*0720*/  UIADD3 UR10, UPT, UPT, -UR5, 0x100000, URZ ;  /* 0x00100000050a7890 */ /* 0x000fc8000fffe1ff */
[----:B------:R-:W-:Y:S02]  /*0730*/  USHF.L.U32 UR11, UR10, 0xb, URZ ;  /* 0x0000000b0a0b7899 */ /* 0x000fe400080006ff */
[----:B------:R-:W-:Y:S02]  /*0740*/  USHF.L.U32 UR10, UR10, 0x1, URZ ;  /* 0x000000010a0a7899 */ /* 0x000fe400080006ff */
[----:B------:R-:W-:-:S04]  /*0750*/  UIADD3 UR4, UPT, UPT, -UR4, 0x100000, URZ ;  /* 0x0010000004047890 */ /* 0x000fc8000fffe1ff */
[----:B------:R-:W-:Y:S02]  /*0760*/  USHF.L.U32 UR5, UR4, 0xb, URZ ;  /* 0x0000000b04057899 */ /* 0x000fe400080006ff */
[----:B------:R-:W-:Y:S01]  /*0770*/  USHF.L.U32 UR4, UR4, 0x1, URZ ;  /* 0x0000000104047899 */ /* 0x000fe200080006ff */
[----:B------:R-:W-:Y:S01]  /*0780*/  ELECT P0, URZ, PT ;  /* 0x0000000000ff782f */ /* 0x000fe20003800000 */
[----:B--2---:R-:W-:Y:S01]  /*0790*/  ULEA UR7, UR7, UR9, 0x18 ;  /* 0x0000000907077291 */ /* 0x004fe2000f8ec0ff */
[----:B------:R-:W1:Y:S11]  /*07a0*/  FENCE.VIEW.ASYNC.S ;  /* 0x00000000000073c6 */ /* 0x000e760000000000 */
[----:B-1----:R2:W1:Y:S01]  /*07b0*/  SYNCS.EXCH.64 URZ, [UR7+0x70], UR10 ;  /* 0x0000700a07ff75b2 */ /* 0x0024620008000100 */
[----:B------:R2:W1:Y:S01]  /*07c0*/  SYNCS.EXCH.64 URZ, [UR7+0x90], UR4 ;  /* 0x0000900407ff75b2 */ /* 0x0004620008000100 */
[----:B------:R2:W1:Y:S01]  /*07d0*/  SYNCS.EXCH.64 URZ, [UR7+0x78], UR10 ;  /* 0x0000780a07ff75b2 */ /* 0x0004620008000100 */
[----:B------:R2:W1:Y:S01]  /*07e0*/  SYNCS.EXCH.64 URZ, [UR7+0x98], UR4 ;  /* 0x0000980407ff75b2 */ /* 0x0004620008000100 */
[----:B------:R2:W1:Y:S01]  /*07f0*/  SYNCS.EXCH.64 URZ, [UR7+0x80], UR10 ;  /* 0x0000800a07ff75b2 */ /* 0x0004620008000100 */
[----:B------:R2:W1:Y:S01]  /*0800*/  SYNCS.EXCH.64 URZ, [UR7+0xa0], UR4 ;  /* 0x0000a00407ff75b2 */ /* 0x0004620008000100 */
[----:B------:R2:W1:Y:S01]  /*0810*/  SYNCS.EXCH.64 URZ, [UR7+0x88], UR10 ;  /* 0x0000880a07ff75b2 */ /* 0x0004620008000100 */
[----:B------:R2:W1:Y:S02]  /*0820*/  SYNCS.EXCH.64 URZ, [UR7+0xa8], UR4 ;  /* 0x0000a80407ff75b2 */ /* 0x0004640008000100 */
[----:B--2---:R-:W-:Y:S01]  /*0830*/  NOP ;  /* 0x0000000000007918 */ /* 0x004fe20000000000 */
.L_x_10:
[----:B------:R-:W2:Y:S01]  /*0840*/  SHFL.IDX PT, R2, R173, RZ, 0x1f ;  /* 0x00001fffad027589 */ /* 0x000ea200000e0000 */
[----:B------:R-:W-:Y:S01]  /*0850*/  NOP ;  /* 0x0000000000007918 */ /* 0x000fe20000000000 */
[----:B--2---:R-:W-:-:S13]  /*0860*/  ISETP.NE.AND P0, PT, R2, 0x3, PT ;  /* 0x000000030200780c */ /* 0x004fda0003f05270 */
[----:B------:R-:W-:Y:S05]  /*0870*/  @P0 BRA `(.L_x_11) ;  /* 0x0000000000300947 */ /* 0x000fea0003800000 */
[----:B-1----:R-:W1:Y:S01]  /*0880*/  S2UR UR5, SR_CgaCtaId ;  /* 0x00000000000579c3 */ /* 0x002e620000008800 */
        /* <DEDUP_REMOVED lines=8> */
[----:B-1----:R2:W1:Y:S01]  /*0910*/  SYNCS.EXCH.64 URZ, [UR5+0xb0], UR10 ;  /* 0x0000b00a05ff75b2 */ /* 0x0024620008000100 */
[----:B------:R2:W1:Y:S02]  /*0920*/  SYNCS.EXCH.64 URZ, [UR5+0xb8], UR10 ;  /* 0x0000b80a05ff75b2 */ /* 0x0004640008000100 */
[----:B--2---:R-:W-:Y:S01]  /*0930*/  NOP ;  /* 0x0000000000007918 */ /* 0x004fe20000000000 */
.L_x_11:
[----:B------:R-:W2:Y:S01]  /*0940*/  SHFL.IDX PT, R2, R173, RZ, 0x1f ;  /* 0x00001fffad027589 */ /* 0x000ea200000e0000 */
[----:B------:R-:W-:Y:S01]  /*0950*/  NOP ;  /* 0x0000000000007918 */ /* 0x000fe20000000000 */
[----:B--2---:R-:W-:-:S13]  /*0960*/  ISETP.NE.AND P0, PT, R2, 0x4, PT ;  /* 0x000000040200780c */ /* 0x004fda0003f05270 */
[----:B------:R-:W-:Y:S05]  /*0970*/  @P0 BRA `(.L_x_12) ;  /* 0x00000000004c0947 */ /* 0x000fea0003800000 */
[----:B-1----:R-:W1:Y:S01]  /*0980*/  S2UR UR5, SR_CgaCtaId ;  /* 0x00000000000579c3 */ /* 0x002e620000008800 */
[----:B------:R-:W-:Y:S01]  /*0990*/  UMOV UR9, 0x100 ;  /* 0x0000010000097882 */ /* 0x000fe20000000000 */
[----:B------:R-:W-:Y:S01]  /*09a0*/  UMOV UR7, 0x400 ;  /* 0x0000040000077882 */ /* 0x000fe20000000000 */
[----:B------:R-:W-:Y:S01]  /*09b0*/  USEL UR9, UR9, 0xe0, UP2 ;  /* 0x000000e009097887 */ /* 0x000fe20009000000 */
[----:B------:R-:W-:Y:S01]  /*09c0*/  UMOV UR4, 0x1 ;  /* 0x0000000100047882 */ /* 0x000fe20000000000 */
[----:B------:R-:W-:Y:S01]  /*09d0*/  ELECT P0, URZ, PT ;  /* 0x0000000000ff782f */ /* 0x000fe20003800000 */
[----:B------:R-:W-:-:S04]  /*09e0*/  UIADD3 UR10, UPT, UPT, -UR4, 0x100000, URZ ;  /* 0x00100000040a7890 */ /* 0x000fc8000fffe1ff */
[----:B------:R-:W-:Y:S02]  /*09f0*/  USHF.L.U32 UR11, UR10, 0xb, URZ ;  /* 0x0000000b0a0b7899 */ /* 0x000fe400080006ff */
[----:B------:R-:W-:Y:S02]  /*0a00*/  USHF.L.U32 UR10, UR10, 0x1, URZ ;  /* 0x000000010a0a7899 */ /* 0x000fe400080006ff */
[----:B------:R-:W-:-:S04]  /*0a10*/  UIADD3 UR12, UPT, UPT, -UR9, 0x100000, URZ ;  /* 0x00100000090c7890 */ /* 0x000fc8000fffe1ff */
[----:B------:R-:W-:Y:S02]  /*0a20*/  USHF.L.U32 UR13, UR12, 0xb, URZ ;  /* 0x0000000b0c0d7899 */ /* 0x000fe400080006ff */
[----:B------:R-:W-:Y:S02]  /*0a30*/  USHF.L.U32 UR12, UR12, 0x1, URZ ;  /* 0x000000010c0c7899 */ /* 0x000fe400080006ff */
[----:B-1----:R-:W-:Y:S01]  /*0a40*/  ULEA UR5, UR5, UR7, 0x18 ;  /* 0x0000000705057291 */ /* 0x002fe2000f8ec0ff */
[----:B------:R-:W1:Y:S11]  /*0a50*/  FENCE.VIEW.ASYNC.S ;  /* 0x00000000000073c6 */ /* 0x000e760000000000 */
[----:B-1----:R2:W1:Y:S01]  /*0a60*/  SYNCS.EXCH.64 URZ, [UR5+0xc0], UR10 ;  /* 0x0000c00a05ff75b2 */ /* 0x0024620008000100 */
[----:B------:R2:W1:Y:S01]  /*0a70*/  SYNCS.EXCH.64 URZ, [UR5+0xd0], UR12 ;  /* 0x0000d00c05ff75b2 */ /* 0x0004620008000100 */
[----:B------:R2:W1:Y:S01]  /*0a80*/  SYNCS.EXCH.64 URZ, [UR5+0xc8], UR10 ;  /* 0x0000c80a05ff75b2 */ /* 0x0004620008000100 */
[----:B------:R2:W1:Y:S02]  /*0a90*/  SYNCS.EXCH.64 URZ, [UR5+0xd8], UR12 ;  /* 0x0000d80c05ff75b2 */ /* 0x0004640008000100 */
[----:B--2---:R-:W-:Y:S01]  /*0aa0*/  NOP ;  /* 0x0000000000007918 */ /* 0x004fe20000000000 */
.L_x_12:
        /* <DEDUP_REMOVED lines=20> */
[----:B------:R2:W1:Y:S02]  /*0bf0*/  SYNCS.EXCH.64 URZ, [UR7+0xf8], UR4 ;  /* 0x0000f80407ff75b2 */ /* 0x0004640008000100 */
[----:B--2---:R-:W-:Y:S01]  /*0c00*/  NOP ;  /* 0x0000000000007918 */ /* 0x004fe20000000000 */
.L_x_13:
        /* <DEDUP_REMOVED lines=18> */
.L_x_14:
[----:B-1----:R-:W1:Y:S01]  /*0d30*/  S2UR UR5, SR_CTAID.X ;  /* 0x00000000000579c3 */ /* 0x002e620000002500 */
[----:B------:R-:W-:-:S05]  /*0d40*/  CS2R.32 R170, SR_CgaSize ;  /* 0x0000000000aa7805 */ /* 0x000fca0000008a00 */
[----:B------:R-:W-:-:S05]  /*0d50*/  IMAD R170, R170, -0xa0, RZ ;  /* 0xffffff60aaaa7824 */ /* 0x000fca00078e02ff */
[----:B------:R-:W-:-:S14]  /*0d60*/  R2UR UR9, R170 ;  /* 0x00000000aa0972ca */ /* 0x000fdc00000e0000 */
[----:B------:R-:W2:Y:S01]  /*0d70*/  LDCU UR9, c[0x0][UR9+0x2b0] ;  /* 0x00005600090977ac */ /* 0x000ea20008000800 */
[----:B------:R-:W-:Y:S01]  /*0d80*/  NOP ;  /* 0x0000000000007918 */ /* 0x000fe20000000000 */
[----:B------:R-:W-:-:S05]  /*0d90*/  CS2R.32 R170, SR_CgaSize ;  /* 0x0000000000aa7805 */ /* 0x000fca0000008a00 */
[----:B------:R-:W-:-:S05]  /*0da0*/  IMAD R170, R170, -0xa0, RZ ;  /* 0xffffff60aaaa7824 */ /* 0x000fca00078e02ff */
[----:B------:R-:W-:-:S14]  /*0db0*/  R2UR UR7, R170 ;  /* 0x00000000aa0772ca */ /* 0x000fdc00000e0000 */
[----:B------:R-:W3:Y:S01]  /*0dc0*/  LDCU UR7, c[0x0][UR7+0x2b4] ;  /* 0x00005680070777ac */ /* 0x000ee20008000800 */
[----:B------:R-:W4:Y:S08]  /*0dd0*/  S2UR UR4, SR_CTAID.Y ;  /* 0x00000000000479c3 */ /* 0x000f300000002600 */
[----:B------:R-:W3:Y:S01]  /*0de0*/  LDC R9, c[0x0][0xb24] ;  /* 0x0002c900ff097b82 */ /* 0x000ee20000000800 */
[----:B-1----:R-:W-:-:S02]  /*0df0*/  I2FP.F32.U32 R5, UR5 ;  /* 0x0000000500057c45 */ /* 0x002fc40008201000 */
[----:B------:R-:W-:-:S05]  /*0e00*/  CS2R.32 R3, SR_CgaSize ;  /* 0x0000000000037805 */ /* 0x000fca0000008a00 */
[----:B------:R-:W-:-:S06]  /*0e10*/  IMAD R3, R3, -0xa0, RZ ;  /* 0xffffff6003037824 */ /* 0x000fcc00078e02ff */
[----:B------:R-:W1:Y:S01]  /*0e20*/  LDC R3, c[0x0][R3+0x2a0] ;  /* 0x0000a80003037b82 */ /* 0x000e620000000800 */
[----:B------:R-:W-:Y:S01]  /*0e30*/  MOV R21, UR5 ;  /* 0x0000000500157c02 */ /* 0x000fe20008000f00 */
[----:B--2---:R-:W-:Y:S01]  /*0e40*/  FMUL R5, R5, UR9 ;  /* 0x0000000905057c20 */ /* 0x004fe20008400000 */
[----:B----4-:R-:W-:Y:S02]  /*0e50*/  I2FP.F32.U32 R4, UR4 ;  /* 0x0000000400047c45 */ /* 0x010fe40008201000 */
[----:B------:R-:W-:-:S05]  /*0e60*/  CS2R.32 R2, SR_CgaSize ;  /* 0x0000000000027805 */ /* 0x000fca0000008a00 */
[----:B------:R-:W-:-:S06]  /*0e70*/  IMAD R2, R2, -0xa0, RZ ;  /* 0xffffff6002027824 */ /* 0x000fcc00078e02ff */
[----:B------:R-:W2:Y:S01]  /*0e80*/  LDC R2, c[0x0][R2+0x2a4] ;  /* 0x0000a90002027b82 */ /* 0x000ea20000000800 */
[----:B------:R-:W4:Y:S01]  /*0e90*/  F2I.U32.TRUNC.NTZ R170, R5 ;  /* 0x0000000500aa7305 */ /* 0x000f22000020f000 */
[----:B------:R-:W-:Y:S01]  /*0ea0*/  MOV R20, UR4 ;  /* 0x0000000400147c02 */ /* 0x000fe20008000f00 */
[----:B---3--:R-:W-:-:S05]  /*0eb0*/  FMUL R4, R4, UR7 ;  /* 0x0000000704047c20 */ /* 0x008fca0008400000 */
[----:B------:R-:W-:Y:S01]  /*0ec0*/  BAR.SYNC.DEFER_BLOCKING 0x0 ;  /* 0x0000000000007b1d */ /* 0x000fe20000010000 */
[----:B------:R-:W-:-:S05]  /*0ed0*/  ISETP.GE.AND P0, PT, R9, 0x1, PT ;  /* 0x000000010900780c */ /* 0x000fca0003f06270 */
[----:B------:R-:W3:Y:S02]  /*0ee0*/  F2I.U32.TRUNC.NTZ R147, R4 ;  /* 0x0000000400937305 */ /* 0x000ee4000020f000 */
[----:B------:R-:W2:Y:S01]  /*0ef0*/  S2UR UR36, SR_CTAID.Z ;  /* 0x00000000002479c3 */ /* 0x000ea20000002700 */
[----:B----4-:R-:W-:-:S05]  /*0f00*/  IADD3 R170, PT, PT, -R170, RZ, RZ ;  /* 0x000000ffaaaa7210 */ /* 0x010fca0007ffe1ff */
[----:B-1----:R-:W-:Y:S01]  /*0f10*/  IMAD R170, R3, R170, UR5 ;  /* 0x0000000503aa7e24 */ /* 0x002fe2000f8e02aa */
[----:B---3--:R-:W-:-:S05]  /*0f20*/  IADD3 R147, PT, PT, -R147, RZ, RZ ;  /* 0x000000ff93937210 */ /* 0x008fca0007ffe1ff */
[----:B--2---:R-:W-:Y:S01]  /*0f30*/  IMAD R147, R2, R147, UR4 ;  /* 0x0000000402937e24 */ /* 0x004fe2000f8e0293 */
[----:B------:R-:W-:Y:S06]  /*0f40*/  @!P0 BRA `(.L_x_15) ;  /* 0x0000000000b88947 */ /* 0x000fec0003800000 */
[----:B------:R-:W1:Y:S01]  /*0f50*/  LDC.64 R4, c[0x0][0xb18] ;  /* 0x0002c600ff047b82 */ /* 0x000e620000000a00 */
[----:B------:R-:W-:-:S07]  /*0f60*/  ISETP.NE.AND P0, PT, R9, 0x1, PT ;  /* 0x000000010900780c */ /* 0x000fce0003f05270 */
[----:B------:R-:W2:Y:S08]  /*0f70*/  LDC R10, c[0x0][0xb0c] ;  /* 0x0002c300ff0a7b82 */ /* 0x000eb00000000800 */
[----:B------:R-:W3:Y:S08]  /*0f80*/  LDC R11, c[0x0][0x370] ;  /* 0x0000dc00ff0b7b82 */ /* 0x000ef00000000800 */
[----:B------:R-:W4:Y:S01]  /*0f90*/  LDC R12, c[0x0][0x374] ;  /* 0x0000dd00ff0c7b82 */ /* 0x000f220000000800 */
[----:B-1----:R-:W-:-:S07]  /*0fa0*/  ISETP.NE.AND P1, PT, R4, 0x1, PT ;  /* 0x000000010400780c */ /* 0x002fce0003f25270 */
[----:B------:R-:W3:Y:S01]  /*0fb0*/  LDC.64 R6, c[0x0][0xb10] ;  /* 0x0002c400ff067b82 */ /* 0x000ee20000000a00 */
[----:B--2---:R-:W-:-:S07]  /*0fc0*/  ISETP.NE.AND P2, PT, R10, 0x1, PT ;  /* 0x000000010a00780c */ /* 0x004fce0003f45270 */
[----:B------:R-:W1:Y:S08]  /*0fd0*/  LDC R8, c[0x0][0xb20] ;  /* 0x0002c800ff087b82 */ /* 0x000e700000000800 */
[----:B------:R-:W2:Y:S01]  /*0fe0*/  LDC.64 R2, c[0x0][0xb28] ;  /* 0x0002ca00ff027b82 */ /* 0x000ea20000000a00 */
[----:B----4-:R-:W-:-:S04]  /*0ff0*/  IMAD.HI.U32 R13, R12, R5, RZ ;  /* 0x000000050c0d7227 */ /* 0x010fc800078e00ff */
[----:B------:R-:W-:-:S04]  /*1000*/  IMAD.HI.U32 R5, R20, R5, RZ ;  /* 0x0000000514057227 */ /* 0x000fc800078e00ff */
[----:B---3--:R-:W-:-:S04]  /*1010*/  IMAD.HI.U32 R14, R11, R6, RZ ;  /* 0x000000060b0e7227 */ /* 0x008fc800078e00ff */
[C---:B------:R-:W-:Y:S01]  /*1020*/  IMAD.HI.U32 R16, R21.reuse, R6, RZ ;  /* 0x0000000615107227 */ /* 0x040fe200078e00ff */
[-C--:B------:R-:W-:Y:S02]  /*1030*/  @P2 SHF.R.U32.HI R11, RZ, R7.reuse, R14 ;  /* 0x00000007ff0b2219 */ /* 0x080fe4000001160e */
[-C--:B-1----:R-:W-:Y:S02]  /*1040*/  @P1 SHF.R.U32.HI R12, RZ, R8.reuse, R13 ;  /* 0x00000008ff0c1219 */ /* 0x082fe4000001160d */
[----:B------:R-:W-:Y:S02]  /*1050*/  SHF.R.U32.HI R5, RZ, R8, R5 ;  /* 0x00000008ff057219 */ /* 0x000fe40000011605 */
[----:B------:R-:W-:Y:S02]  /*1060*/  SHF.R.U32.HI R16, RZ, R7, R16 ;  /* 0x00000007ff107219 */ /* 0x000fe40000011610 */
[----:B------:R-:W-:Y:S01]  /*1070*/  SEL R5, R20, R5, !P1 ;  /* 0x0000000514057207 */ /* 0x000fe20004800000 */
[----:B--2---:R-:W-:Y:S01]  /*1080*/  IMAD.HI.U32 R14, R12, R2, RZ ;  /* 0x000000020c0e7227 */ /* 0x004fe200078e00ff */
[----:B------:R-:W-:-:S02]  /*1090*/  SEL R7, R21, R16, !P2 ;  /* 0x0000001015077207 */ /* 0x000fc40005000000 */
[----:B------:R-:W-:Y:S01]  /*10a0*/  IADD3 R13, PT, PT, -R5, RZ, RZ ;  /* 0x000000ff050d7210 */ /* 0x000fe20007ffe1ff */
[----:B------:R-:W-:Y:S01]  /*10b0*/  IMAD.HI.U32 R6, R11, R2, RZ ;  /* 0x000000020b067227 */ /* 0x000fe200078e00ff */
[----:B------:R-:W-:-:S03]  /*10c0*/  @P0 SHF.R.U32.HI R12, RZ, R3, R14 ;  /* 0x00000003ff0c0219 */ /* 0x000fc6000001160e */
[----:B------:R-:W-:Y:S01]  /*10d0*/  IMAD R13, R4, R13, R20 ;  /* 0x0000000d040d7224 */ /* 0x000fe200078e0214 */
[----:B------:R-:W-:Y:S01]  /*10e0*/  @P0 SHF.R.U32.HI R11, RZ, R3, R6 ;  /* 0x00000003ff0b0219 */ /* 0x000fe20000011606 */
[----:B------:R-:W-:-:S04]  /*10f0*/  IMAD R12, R12, R9, RZ ;  /* 0x000000090c0c7224 */ /* 0x000fc800078e02ff */
[----:B------:R-:W-:Y:S01]  /*1100*/  IMAD R6, R11, R9, RZ ;  /* 0x000000090b067224 */ /* 0x000fe200078e02ff */
[----:B------:R-:W-:-:S04]  /*1110*/  ISETP.GE.AND P1, PT, R5, R12, PT ;  /* 0x0000000c0500720c */ /* 0x000fc80003f26270 */
[----:B------:R-:W-:Y:S01]  /*1120*/  ISETP.GE.OR P1, PT, R7, R6, P1 ;  /* 0x000000060700720c */ /* 0x000fe20000f26670 */
[----:B------:R-:W-:-:S05]  /*1130*/  IMAD.HI.U32 R6, R5, R2, RZ ;  /* 0x0000000205067227 */ /* 0x000fca00078e00ff */
[----:B------:R-:W-:-:S04]  /*1140*/  SHF.R.U32.HI R6, RZ, R3, R6 ;  /* 0x00000003ff067219 */ /* 0x000fc80000011606 */
[----:B------:R-:W-:-:S03]  /*1150*/  SEL R6, R5, R6, !P0 ;  /* 0x0000000605067207 */ /* 0x000fc60004000000 */
[----:B------:R-:W-:Y:S01]  /*1160*/  @!P1 IMAD.HI.U32 R8, R7, R2, RZ ;  /* 0x0000000207089227 */ /* 0x000fe200078e00ff */
[----:B------:R-:W-:-:S04]  /*1170*/  IADD3 R2, PT, PT, -R6, RZ, RZ ;  /* 0x000000ff06027210 */ /* 0x000fc80007ffe1ff */
[----:B------:R-:W-:Y:S01]  /*1180*/  @!P1 SHF.R.U32.HI R8, RZ, R3, R8 ;  /* 0x00000003ff089219 */ /* 0x000fe20000011608 */
[----:B------:R-:W-:-:S03]  /*1190*/  IMAD R2, R9, R2, R5 ;  /* 0x0000000209027224 */ /* 0x000fc600078e0205 */
[----:B------:R-:W-:-:S05]  /*11a0*/  @!P1 SEL R3, R7, R8, !P0 ;  /* 0x0000000807039207 */ /* 0x000fca0004000000 */
[--C-:B------:R-:W-:Y:S02]  /*11b0*/  @!P1 IMAD.IADD R6, R6, 0x1, -R3.reuse ;  /* 0x0000000106069824 */ /* 0x100fe400078e0a03 */
[----:B------:R-:W-:Y:S01]  /*11c0*/  @!P1 IMAD R3, R2, R11, R3 ;  /* 0x0000000b02039224 */ /* 0x000fe200078e0203 */
[----:B------:R-:W-:Y:S01]  /*11d0*/  IADD3 R2, PT, PT, -R7, RZ, RZ ;  /* 0x000000ff07027210 */ /* 0x000fe20007ffe1ff */
[----:B------:R-:W-:Y:S02]  /*11e0*/  @!P1 IMAD R5, R6, R9, R7 ;  /* 0x0000000906059224 */ /* 0x000fe400078e0207 */
[----:B------:R-:W-:Y:S02]  /*11f0*/  @!P1 IMAD.MOV.U32 R7, RZ, RZ, R3 ;  /* 0x000000ffff079224 */ /* 0x000fe400078e0003 */
[----:B------:R-:W-:Y:S02]  /*1200*/  IMAD R2, R10, R2, R21 ;  /* 0x000000020a027224 */ /* 0x000fe400078e0215 */
[----:B------:R-:W-:-:S02]  /*1210*/  IMAD R20, R5, R4, R13 ;  /* 0x0000000405147224 */ /* 0x000fc400078e020d */
[----:B------:R-:W-:Y:S02]  /*1220*/  IMAD R21, R7, R10, R2 ;  /* 0x0000000a07157224 */ /* 0x000fe400078e0202 */
.L_x_15:
[----:B------:R-:W1:Y:S01]  /*1230*/  LDCU UR4, c[0x0][0xb30] ;  /* 0x00016600ff0477ac */ /* 0x000e620008000800 */
[----:B------:R-:W2:Y:S08]  /*1240*/  S2UR UR37, SR_CgaCtaId ;  /* 0x00000000002579c3 */ /* 0x000eb00000008800 */
[----:B------:R-:W3:Y:S01]  /*1250*/  LDC R72, c[0x0][0xb24] ;  /* 0x0002c900ff487b82 */ /* 0x000ee20000000800 */
[----:B-1----:R-:W-:-:S09]  /*1260*/  UISETP.NE.AND UP1, UPT, UR4, 0x1, UPT ;  /* 0x000000010400788c */ /* 0x002fd2000bf25270 */
[----:B--2---:R-:W-:Y:S05]  /*1270*/  BRA.U UP1, `(.L_x_16) ;  /* 0x0000000101407547 */ /* 0x004fea000b800000 */
[----:B------:R-:W1:Y:S08]  /*1280*/  LDC.64 R4, c[0x0][0xb10] ;  /* 0x0002c400ff047b82 */ /* 0x000e700000000a00 */
[----:B------:R-:W2:Y:S08]  /*1290*/  LDC.64 R2, c[0x0][0xb18] ;  /* 0x0002c600ff027b82 */ /* 0x000eb00000000a00 */
[----:B------:R-:W4:Y:S08]  /*12a0*/  LDC R6, c[0x0][0xb20] ;  /* 0x0002c800ff067b82 */ /* 0x000f300000000800 */
[----:B------:R-:W3:Y:S01]  /*12b0*/  LDC R8, c[0x0][0xb0c] ;  /* 0x0002c300ff087b82 */ /* 0x000ee20000000800 */
[----:B-1----:R-:W-:-:S05]  /*12c0*/  IMAD.HI.U32 R4, R21, R4, RZ ;  /* 0x0000000415047227 */ /* 0x002fca00078e00ff */
[----:B------:R-:W-:Y:S01]  /*12d0*/  SHF.R.U32.HI R4, RZ, R5, R4 ;  /* 0x00000005ff047219 */ /* 0x000fe20000011604 */
[----:B--2---:R-:W-:Y:S01]  /*12e0*/  IMAD.HI.U32 R3, R20, R3, RZ ;  /* 0x0000000314037227 */ /* 0x004fe200078e00ff */
[----:B------:R-:W-:-:S04]  /*12f0*/  ISETP.NE.AND P0, PT, R2, 0x1, PT ;  /* 0x000000010200780c */ /* 0x000fc80003f05270 */
[----:B----4-:R-:W-:-:S04]  /*1300*/  SHF.R.U32.HI R3, RZ, R6, R3 ;  /* 0x00000006ff037219 */ /* 0x010fc80000011603 */
[----:B------:R-:W-:Y:S02]  /*1310*/  SEL R3, R20, R3, !P0 ;  /* 0x0000000314037207 */ /* 0x000fe40004000000 */
[----:B---3--:R-:W-:-:S04]  /*1320*/  ISETP.NE.AND P1, PT, R8, 0x1, PT ;  /* 0x000000010800780c */ /* 0x008fc80003f25270 */
[----:B------:R-:W-:-:S05]  /*1330*/  SEL R4, R21, R4, !P1 ;  /* 0x0000000415047207 */ /* 0x000fca0004800000 */
[----:B------:R-:W-:Y:S02]  /*1340*/  IMAD.IADD R5, R3, 0x1, -R4 ;  /* 0x0000000103057824 */ /* 0x000fe400078e0a04 */
[----:B------:R-:W-:Y:S02]  /*1350*/  IMAD.IADD R3, R4, 0x1, -R3 ;  /* 0x0000000104037824 */ /* 0x000fe400078e0a03 */
[----:B------:R-:W-:Y:S02]  /*1360*/  IMAD R21, R5, R8, R21 ;  /* 0x0000000805157224 */ /* 0x000fe400078e0215 */
[----:B------:R-:W-:-:S07]  /*1370*/  IMAD R20, R3, R2, R20 ;  /* 0x0000000203147224 */ /* 0x000fce00078e0214 */
.L_x_16:
[----:B------:R-:W-:Y:S01]  /*1380*/  BAR.SYNC.DEFER_BLOCKING 0x0 ;  /* 0x0000000000007b1d */ /* 0x000fe20000010000 */
[----:B------:R-:W-:Y:S01]  /*1390*/  UISETP.NE.AND UP1, UPT, UR8, 0x2, UPT ;  /* 0x000000020800788c */ /* 0x000fe2000bf25270 */
[----:B------:R-:W-:Y:S02]  /*13a0*/  ISETP.NE.OR P5, PT, R0, 0x2, !P5 ;  /* 0x000000020000780c */ /* 0x000fe40006fa5670 */
[----:B------:R-:W-:-:S06]  /*13b0*/  LOP3.LUT R2, R185, 0x1f, RZ, 0xc0, !PT ;  /* 0x0000001fb9027812 */ /* 0x000fcc00078ec0ff */
[----:B------:R-:W-:Y:S05]  /*13c0*/  BRA.U UP1, `(.L_x_17) ;  /* 0x0000001101c87547 */ /* 0x000fea000b800000 */
[----:B------:R-:W1:Y:S01]  /*13d0*/  LDCU UR13, c[0x0][0x38c] ;  /* 0x00007180ff0d77ac */ /* 0x000e620008000800 */
[----:B------:R-:W2:Y:S01]  /*13e0*/  LDC R9, c[0x0][0x370] ;  /* 0x0000dc00ff097b82 */ /* 0x000ea20000000800 */
[----:B------:R-:W-:Y:S01]  /*13f0*/  PLOP3.LUT P1, PT, PT, PT, UP2, 0x80, 0x8 ;  /* 0x000000000008781c */ /* 0x000fe20003f2f028 */
[----:B------:R-:W-:Y:S01]  /*1400*/  IMAD.MOV.U32 R15, RZ, RZ, 0x1 ;  /* 0x00000001ff0f7424 */ /* 0x000fe200078e00ff */
[----:B------:R-:W-:Y:S01]  /*1410*/  ISETP.EQ.OR P4, PT, R2, RZ, P5 ;  /* 0x000000ff0200720c */ /* 0x000fe20002f82670 */
[----:B------:R-:W-:Y:S01]  /*1420*/  IMAD.MOV.U32 R14, RZ, RZ, RZ ;  /* 0x000000ffff0e7224 */ /* 0x000fe200078e00ff */
[----:B------:R-:W-:Y:S02]  /*1430*/  PLOP3.LUT P1, PT, P1, PT, PT, 0x8, 0x80 ;  /* 0x000000000080781c */ /* 0x000fe40000f2e170 */
[----:B------:R-:W-:Y:S01]  /*1440*/  CS2R R12, SRZ ;  /* 0x00000000000c7805 */ /* 0x000fe2000001ff00 */
[----:B------:R-:W-:Y:S01]  /*1450*/  IMAD.MOV.U32 R10, RZ, RZ, 0x1 ;  /* 0x00000001ff0a7424 */ /* 0x000fe200078e00ff */
[----:B------:R-:W4:Y:S01]  /*1460*/  LDC R0, c[0x0][0x374] ;  /* 0x0000dd00ff007b82 */ /* 0x000f220000000800 */
[----:B------:R-:W2:Y:S01]  /*1470*/  LDCU.64 UR22, c[0x0][0x348] ;  /* 0x00006900ff1677ac */ /* 0x000ea20008000a00 */
[----:B------:R-:W-:Y:S01]  /*1480*/  UMOV UR6, URZ ;  /* 0x000000ff00067c82 */ /* 0x000fe20008000000 */
[----:B-1----:R-:W-:-:S04]  /*1490*/  UIADD3 UR5, UPT, UPT, UR13, 0x1f, URZ ;  /* 0x0000001f0d057890 */ /* 0x002fc8000fffe0ff */
[----:B------:R-:W-:-:S04]  /*14a0*/  USHF.R.S32.HI UR4, URZ, 0x1f, UR5 ;  /* 0x0000001fff047899 */ /* 0x000fc80008011405 */
[----:B------:R-:W-:-:S04]  /*14b0*/  ULEA.HI UR4, UR4, UR5, URZ, 0x5 ;  /* 0x0000000504047291 */ /* 0x000fc8000f8f28ff */
[----:B------:R-:W-:Y:S02]  /*14c0*/  USHF.R.S32.HI UR15, URZ, 0x5, UR4 ;  /* 0x00000005ff0f7899 */ /* 0x000fe40008011404 */
[----:B------:R-:W-:Y:S02]  /*14d0*/  UIADD3 UR4, UPT, UPT, UR13, -0x1, URZ ;  /* 0xffffffff0d047890 */ /* 0x000fe4000fffe0ff */
[----:B------:R-:W-:Y:S02]  /*14e0*/  UISETP.LT.U32.AND UP0, UPT, UR15, 0x7, UPT ;  /* 0x000000070f00788c */ /* 0x000fe4000bf01070 */
[----:B------:R-:W-:Y:S02]  /*14f0*/  UISETP.GE.U32.AND UP1, UPT, UR4, -0x3f, UPT ;  /* 0xffffffc10400788c */ /* 0x000fe4000bf26070 */
[----:B------:R-:W-:Y:S02]  /*1500*/  USEL UR14, UR15, 0x7, UP0 ;  /* 0x000000070f0e7887 */ /* 0x000fe40008000000 */
[----:B------:R-:W-:-:S02]  /*1510*/  UIADD3 UR13, UPT, UPT, UR13, 0x3e, URZ ;  /* 0x0000003e0d0d7890 */ /* 0x000fc4000fffe0ff */
[----:B------:R-:W-:Y:S02]  /*1520*/  UIADD3 UR5, UPT, UPT, UR14, -0x1, URZ ;  /* 0xffffffff0e057890 */ /* 0x000fe4000fffe0ff */
[----:B------:R-:W-:-:S03]  /*1530*/  UIADD3 UR7, UPT, UPT, UR15, -UR14, URZ ;  /* 0x8000000e0f077290 */ /* 0x000fc6000fffe0ff */
[----:B------:R-:W-:-:S04]  /*1540*/  @UP1 UIADD3 UR5, UPT, UPT, UR14, URZ, URZ ;  /* 0x000000ff0e051290 */ /* 0x000fc8000fffe0ff */
[----:B--2---:R-:W-:-:S12]  /*1550*/  UIADD3 UR5, UPT, UPT, UR5, 0x1, URZ ;  /* 0x0000000105057890 */ /* 0x004fd8000fffe0ff */
.L_x_35:
[----:B------:R-:W-:Y:S01]  /*1560*/  UISETP.NE.AND UP0, UPT, UR37, URZ, UPT ;  /* 0x000000ff2500728c */ /* 0x000fe2000bf05270 */
[----:B------:R-:W1:Y:S08]  /*1570*/  S2UR UR37, SR_CgaCtaId ;  /* 0x00000000002579c3 */ /* 0x000e700000008800 */
[----:B------:R-:W-:Y:S05]  /*1580*/  BRA.U UP0, `(.L_x_18) ;  /* 0x0000000100347547 */ /* 0x000fea000b800000 */
[----:B------:R-:W2:Y:S01]  /*1590*/  S2R R2, SR_CgaCtaId ;  /* 0x0000000000027919 */ /* 0x000ea20000008800 */
[----:B------:R-:W-:-:S04]  /*15a0*/  MOV R3, 0x400 ;  /* 0x0000040000037802 */ /* 0x000fc80000000f00 */
[----:B--2---:R-:W-:Y:S02]  /*15b0*/  LEA R3, R2, R3, 0x18 ;  /* 0x0000000302037211 */ /* 0x004fe400078ec0ff */
[----:B------:R-:W-:-:S03]  /*15c0*/  SHF.L.U32 R2, R10, 0x1f, RZ ;  /* 0x0000001f0a027819 */ /* 0x000fc600000006ff */
[----:B------:R-:W-:-:S04]  /*15d0*/  IMAD R3, R12, 0x8, R3 ;  /* 0x000000080c037824 */ /* 0x000fc800078e0203 */
[----:B------:R-:W2:Y:S02]  /*15e0*/  SYNCS.PHASECHK.TRANS64.TRYWAIT P0, [R3+URZ+0x110], R2 ;  /* 0x00011002030075a7 */ /* 0x000ea400080011ff */
[----:B--2---:R-:W-:Y:S05]  /*15f0*/  @!P0 BRA `(.L_x_19) ;  /* 0x0000009800a48947 */ /* 0x004fea0003800000 */
.L_x_129:
[----:B------:R-:W-:Y:S01]  /*1600*/  VIADD R12, R12, 0x1 ;  /* 0x000000010c0c7836 */ /* 0x000fe20000000000 */
[----:B------:R2:W-:Y:S04]  /*1610*/  SYNCS.ARRIVE.TRANS64.A1T0 RZ, [R3+URZ+0x100], RZ ;  /* 0x000100ff03ff79a7 */ /* 0x0005e800081000ff */
[----:B------:R-:W-:-:S04]  /*1620*/  ISETP.NE.AND P0, PT, R12, 0x2, PT ;  /* 0x000000020c00780c */ /* 0x000fc80003f05270 */
[----:B------:R-:W-:Y:S02]  /*1630*/  SEL R12, R12, RZ, P0 ;  /* 0x000000ff0c0c7207 */ /* 0x000fe40000000000 */
[----:B--2---:R-:W-:-:S04]  /*1640*/  SEL R3, RZ, 0x1, P0 ;  /* 0x00000001ff037807 */ /* 0x004fc80000000000 */
[----:B------:R-:W-:-:S07]  /*1650*/  LOP3.LUT R10, R10, R3, RZ, 0x3c, !PT ;  /* 0x000000030a0a7212 */ /* 0x000fce00078e3cff */
.L_x_18:
[----:B------:R-:W-:Y:S01]  /*1660*/  UMOV UR4, 0x400 ;  /* 0x0000040000047882 */ /* 0x000fe20000000000 */
[----:B------:R-:W-:Y:S01]  /*1670*/  SHF.L.U32 R2, R15, 0x1f, RZ ;  /* 0x0000001f0f027819 */ /* 0x000fe200000006ff */
[----:B-1----:R-:W-:Y:S01]  /*1680*/  ULEA UR4, UR37, UR4, 0x18 ;  /* 0x0000000425047291 */ /* 0x002fe2000f8ec0ff */
[----:B------:R-:W-:Y:S01]  /*1690*/  R2UR UR35, R21 ;  /* 0x00000000152372ca */ /* 0x000fe200000e0000 */
[----:B------:R-:W-:Y:S01]  /*16a0*/  UISETP.GE.U32.AND UP0, UPT, UR13, 0x3f, UPT ;  /* 0x0000003f0d00788c */ /* 0x000fe2000bf06070 */
[----:B------:R-:W-:Y:S01]  /*16b0*/  R2UR UR11, R20 ;  /* 0x00000000140b72ca */ /* 0x000fe200000e0000 */
[----:B------:R-:W-:Y:S01]  /*16c0*/  ULEA UR8, UR6, UR4, 0x3 ;  /* 0x0000000406087291 */ /* 0x000fe2000f8e18ff */
[----:B------:R-:W-:-:S08]  /*16d0*/  UMOV UR24, URZ ;  /* 0x000000ff00187c82 */ /* 0x000fd00008000000 */
[----:B------:R1:W2:Y:S01]  /*16e0*/  SYNCS.PHASECHK.TRANS64.TRYWAIT P0, [UR8+0x38], R2 ;  /* 0x00003802ff0075a7 */ /* 0x0002a20008001108 */
[----:B------:R-:W-:Y:S02]  /*16f0*/  USHF.L.U32 UR35, UR35, 0x7, URZ ;  /* 0x0000000723237899 */ /* 0x000fe400080006ff */
[----:B------:R-:W-:Y:S01]  /*1700*/  USHF.L.U32 UR11, UR11, 0x8, URZ ;  /* 0x000000080b0b7899 */ /* 0x000fe200080006ff */
[----:B------:R-:W-:Y:S11]  /*1710*/  BRA.U !UP0, `(.L_x_20) ;  /* 0x0000000108a87547 */ /* 0x000ff6000b800000 */
[----:B------:R-:W-:Y:S01]  /*1720*/  UMOV UR16, URZ ;  /* 0x000000ff00107c82 */ /* 0x000fe20008000000 */
[----:B------:R-:W-:-:S05]  /*1730*/  UMOV UR17, UR6 ;  /* 0x0000000600117c82 */ /* 0x000fca0008000000 */
.L_x_25:
[----:B-1----:R-:W-:Y:S01]  /*1740*/  ULEA UR33, UR17, UR4, 0x3 ;  /* 0x0000000411217291 */ /* 0x002fe2000f8e18ff */
[----:B--2---:R-:W-:Y:S01]  /*1750*/  @!P5 MOV R3, 0x3000 ;  /* 0x000030000003d802 */ /* 0x004fe20000000f00 */
[----:B--2---:R-:W-:Y:S10]  /*1760*/  @P0 BRA `(.L_x_21) ;  /* 0x00000000000c0947 */ /* 0x004ff40003800000 */
[----:B------:R-:W-:-:S04]  /*1770*/  SHF.L.U32 R5, R15, 0x1f, RZ ;  /* 0x0000001f0f057819 */ /* 0x000fc800000006ff */
[----:B------:R-:W2:Y:S02]  /*1780*/  SYNCS.PHASECHK.TRANS64.TRYWAIT P0, [UR33+0x38], R5 ;  /* 0x00003805ff0075a7 */ /* 0x000ea40008001121 */
[----:B--2---:R-:W-:Y:S05]  /*1790*/  @!P0 BRA `(.L_x_22) ;  /* 0x0000009800508947 */ /* 0x004fea0003800000 */
.L_x_21:
[----:B------:R2:W-:Y:S01]  /*17a0*/  @!P5 SYNCS.ARRIVE.TRANS64 RZ, [UR33], R3 ;  /* 0x00000003ffffd9a7 */ /* 0x0005e20008000021 */
[----:B------:R-:W-:Y:S04]  /*17b0*/  BSSY.RECONVERGENT B0, `(.L_x_23) ;  /* 0x0000003000007945 */ /* 0x000fe80003800200 */
[----:B------:R-:W-:Y:S05]  /*17c0*/  @P4 BRA `(.L_x_24) ;  /* 0x0000000000044947 */ /* 0x000fea0003800000 */
[----:B------:R-:W-:Y:S05]  /*17d0*/  BPT.TRAP 0x1 ;  /* 0x000000040000795c */ /* 0x000fea0000300000 */
.L_x_24:
[----:B------:R-:W-:Y:S05]  /*17e0*/  BSYNC.RECONVERGENT B0 ;  /* 0x0000000000007941 */ /* 0x000fea0003800200 */
.L_x_23:
[----:B------:R-:W-:Y:S02]  /*17f0*/  UIADD3 UR6, UPT, UPT, UR17, 0x1, URZ ;  /* 0x0000000111067890 */ /* 0x000fe4000fffe0ff */
[----:B------:R-:W-:Y:S02]  /*1800*/  ULEA UR32, UR17, UR4, 0xc ;  /* 0x0000000411207291 */ /* 0x000fe4000f8e60ff */
[----:B------:R-:W-:Y:S02]  /*1810*/  UISETP.NE.AND UP0, UPT, UR6, 0x7, UPT ;  /* 0x000000070600788c */ /* 0x000fe4000bf05270 */
[----:B------:R-:W-:Y:S02]  /*1820*/  UIADD3 UR26, UP1, UPT, UR22, 0x80, URZ ;  /* 0x00000080161a7890 */ /* 0x000fe4000ff3e0ff */
[----:B------:R-:W-:Y:S02]  /*1830*/  USEL UR9, URZ, 0x1, UP0 ;  /* 0x00000001ff097887 */ /* 0x000fe40008000000 */
[----:B------:R-:W-:-:S02]  /*1840*/  USEL UR6, UR6, URZ, UP0 ;  /* 0x000000ff06067287 */ /* 0x000fc40008000000 */
[----:B------:R-:W-:Y:S02]  /*1850*/  UIADD3 UR20, UP0, UPT, UR22, 0x180, URZ ;  /* 0x0000018016147890 */ /* 0x000fe4000ff1e0ff */
[----:B------:R-:W-:Y:S01]  /*1860*/  ULEA UR8, UR6, UR4, 0x3 ;  /* 0x0000000406087291 */ /* 0x000fe2000f8e18ff */
[----:B------:R-:W-:Y:S01]  /*1870*/  LOP3.LUT R15, R15, UR9, RZ, 0x3c, !PT ;  /* 0x000000090f0f7c12 */ /* 0x000fe2000f8e3cff */
[----:B------:R-:W-:Y:S02]  /*1880*/  USHF.L.U32 UR34, UR16, 0x5, URZ ;  /* 0x0000000510227899 */ /* 0x000fe400080006ff */
[----:B------:R-:W-:Y:S01]  /*1890*/  UIADD3.X UR27, UPT, UPT, URZ, UR23, URZ, UP1, !UPT ;  /* 0x00000017ff1b7290 */ /* 0x000fe20008ffe4ff */
[----:B-1----:R-:W-:Y:S01]  /*18a0*/  SHF.L.U32 R2, R15, 0x1f, RZ ;  /* 0x0000001f0f027819 */ /* 0x002fe200000006ff */
[----:B------:R-:W-:Y:S02]  /*18b0*/  UIADD3 UR32, UPT, UPT, UR32, 0xc400, URZ ;  /* 0x0000c40020207890 */ /* 0x000fe4000fffe0ff */
[----:B------:R-:W-:Y:S01]  /*18c0*/  UIADD3.X UR21, UPT, UPT, URZ, UR23, URZ, UP0, !UPT ;  /* 0x00000017ff157290 */ /* 0x000fe200087fe4ff */
[----:B------:R1:W1:Y:S01]  /*18d0*/  SYNCS.PHASECHK.TRANS64.TRYWAIT P0, [UR8+0x38], R2 ;  /* 0x00003802ff0075a7 */ /* 0x0002620008001108 */
[----:B------:R-:W-:Y:S01]  /*18e0*/  ULEA UR8, UR17, UR4, 0xd ;  /* 0x0000000411087291 */ /* 0x000fe2000f8e68ff */
[----:B------:R-:W-:Y:S01]  /*18f0*/  UMOV UR18, 0x0 ;  /* 0x0000000000127882 */ /* 0x000fe20000000000 */
[----:B------:R-:W-:-:S02]  /*1900*/  UMOV UR19, 0x10000000 ;  /* 0x1000000000137882 */ /* 0x000fc40000000000 */
[----:B------:R-:W-:Y:S01]  /*1910*/  UIADD3 UR8, UPT, UPT, UR8, 0x13400, URZ ;  /* 0x0001340008087890 */ /* 0x000fe2000fffe0ff */
[----:B------:R1:W-:Y:S01]  /*1920*/  UTMALDG.3D [UR32], [UR26], desc[UR18] ;  /* 0x000012201a0075b4 */ /* 0x0003e20008011000 */
[----:B------:R-:W-:Y:S01]  /*1930*/  UMOV UR12, UR36 ;  /* 0x00000024000c7c82 */ /* 0x000fe20008000000 */
[----:B------:R-:W-:Y:S01]  /*1940*/  UMOV UR9, UR33 ;  /* 0x0000002100097c82 */ /* 0x000fe20008000000 */
[----:B------:R-:W-:Y:S01]  /*1950*/  UMOV UR10, UR34 ;  /* 0x00000022000a7c82 */ /* 0x000fe20008000000 */
[----:B------:R-:W-:Y:S01]  /*1960*/  UIADD3 UR16, UPT, UPT, UR16, 0x1, URZ ;  /* 0x0000000110107890 */ /* 0x000fe2000fffe0ff */
[----:B------:R-:W-:Y:S01]  /*1970*/  UMOV UR24, UR5 ;  /* 0x0000000500187c82 */ /* 0x000fe20008000000 */
[----:B------:R-:W-:Y:S02]  /*1980*/  UMOV UR17, UR6 ;  /* 0x0000000600117c82 */ /* 0x000fe40008000000 */
[----:B------:R1:W-:Y:S01]  /*1990*/  UTMALDG.3D [UR8], [UR20], desc[UR18] ;  /* 0x00001208140075b4 */ /* 0x0003e20008011000 */
[----:B------:R-:W-:-:S09]  /*19a0*/  UISETP.NE.AND UP0, UPT, UR16, UR5, UPT ;  /* 0x000000051000728c */ /* 0x000fd2000bf05270 */
[----:B------:R-:W-:Y:S05]  /*19b0*/  BRA.U UP0, `(.L_x_25) ;  /* 0xfffffffd00607547 */ /* 0x000fea000b83ffff */
.L_x_20:
[----:B-1----:R-:W-:Y:S01]  /*19c0*/  ULEA UR8, UR6, UR4, 0x3 ;  /* 0x0000000406087291 */ /* 0x002fe2000f8e18ff */
[----:B------:R-:W-:Y:S01]  /*19d0*/  SHF.L.U32 R2, R15, 0x1f, RZ ;  /* 0x0000001f0f027819 */ /* 0x000fe200000006ff */
[----:B------:R-:W-:Y:S01]  /*19e0*/  @!P1 SYNCS.ARRIVE.TRANS64.A1T0 RZ, [UR4+0xb8], RZ ;  /* 0x0000b8ffffff99a7 */ /* 0x000fe20008100004 */
[----:B------:R-:W-:-:S06]  /*19f0*/  UISETP.GT.AND UP0, UPT, UR15, UR14, UPT ;  /* 0x0000000e0f00728c */ /* 0x000fcc000bf04270 */
[----:B--2---:R1:W2:Y:S03]  /*1a00*/  SYNCS.PHASECHK.TRANS64.TRYWAIT P0, [UR8+0x38], R2 ;  /* 0x00003802ff0075a7 */ /* 0x0042a60008001108 */
[----:B------:R-:W-:Y:S05]  /*1a10*/  BRA.U !UP0, `(.L_x_26) ;  /* 0x0000000108ac7547 */ /* 0x000fea000b800000 */
[----:B------:R-:W-:Y:S01]  /*1a20*/  UIADD3 UR21, UPT, UPT, UR7, UR24, URZ ;  /* 0x0000001807157290 */ /* 0x000fe2000fffe0ff */
[----:B------:R-:W-:-:S11]  /*1a30*/  UMOV UR25, UR6 ;  /* 0x0000000600197c82 */ /* 0x000fd60008000000 */
.L_x_31:
[----:B-1----:R-:W-:Y:S01]  /*1a40*/  ULEA UR17, UR25, UR4, 0x3 ;  /* 0x0000000419117291 */ /* 0x002fe2000f8e18ff */
[----:B--2---:R-:W-:Y:S01]  /*1a50*/  @!P5 MOV R3, 0x3000 ;  /* 0x000030000003d802 */ /* 0x004fe20000000f00 */
[----:B--2---:R-:W-:Y:S10]  /*1a60*/  @P0 BRA `(.L_x_27) ;  /* 0x00000000000c0947 */ /* 0x004ff40003800000 */
[----:B------:R-:W-:-:S04]  /*1a70*/  SHF.L.U32 R5, R15, 0x1f, RZ ;  /* 0x0000001f0f057819 */ /* 0x000fc800000006ff */
[----:B------:R-:W2:Y:S02]  /*1a80*/  SYNCS.PHASECHK.TRANS64.TRYWAIT P0, [UR17+0x38], R5 ;  /* 0x00003805ff0075a7 */ /* 0x000ea40008001111 */
[----:B--2---:R-:W-:Y:S05]  /*1a90*/  @!P0 BRA `(.L_x_28) ;  /* 0x0000009400a88947 */ /* 0x004fea0003800000 */
.L_x_27:
[----:B------:R2:W-:Y:S01]  /*1aa0*/  @!P5 SYNCS.ARRIVE.TRANS64 RZ, [UR17], R3 ;  /* 0x00000003ffffd9a7 */ /* 0x0005e20008000011 */
[----:B------:R-:W-:Y:S04]  /*1ab0*/  BSSY.RECONVERGENT B0, `(.L_x_29) ;  /* 0x0000003000007945 */ /* 0x000fe80003800200 */
[----:B------:R-:W-:Y:S05]  /*1ac0*/  @P4 BRA `(.L_x_30) ;  /* 0x0000000000044947 */ /* 0x000fea0003800000 */
[----:B------:R-:W-:Y:S05]  /*1ad0*/  BPT.TRAP 0x1 ;  /* 0x000000040000795c */ /* 0x000fea0000300000 */
.L_x_30:
[----:B------:R-:W-:Y:S05]  /*1ae0*/  BSYNC.RECONVERGENT B0 ;  /* 0x0000000000007941 */ /* 0x000fea0003800200 */
.L_x_29:
        /* <DEDUP_REMOVED lines=10> */
[----:B------:R-:W-:Y:S01]  /*1b90*/  UIADD3 UR16, UPT, UPT, UR16, 0xc400, URZ ;  /* 0x0000c40010107890 */ /* 0x000fe2000fffe0ff */
[----:B-1----:R-:W-:Y:S01]  /*1ba0*/  SHF.L.U32 R2, R15, 0x1f, RZ ;  /* 0x0000001f0f027819 */ /* 0x002fe200000006ff */
[----:B------:R-:W-:Y:S02]  /*1bb0*/  UIADD3.X UR31, UPT, UPT, URZ, UR23, URZ, UP1, !UPT ;  /* 0x00000017ff1f7290 */ /* 0x000fe40008ffe4ff */
[----:B------:R-:W-:Y:S01]  /*1bc0*/  UIADD3.X UR29, UPT, UPT, URZ, UR23, URZ, UP0, !UPT ;  /* 0x00000017ff1d7290 */ /* 0x000fe200087fe4ff */
[----:B------:R1:W1:Y:S01]  /*1bd0*/  SYNCS.PHASECHK.TRANS64.TRYWAIT P0, [UR8+0x38], R2 ;  /* 0x00003802ff0075a7 */ /* 0x0002620008001108 */
[----:B------:R-:W-:Y:S01]  /*1be0*/  ULEA UR8, UR25, UR4, 0xd ;  /* 0x0000000419087291 */ /* 0x000fe2000f8e68ff */
[----:B------:R-:W-:Y:S01]  /*1bf0*/  UMOV UR26, 0x0 ;  /* 0x00000000001a7882 */ /* 0x000fe20000000000 */
[----:B------:R-:W-:-:S02]  /*1c00*/  UMOV UR27, 0x10000000 ;  /* 0x10000000001b7882 */ /* 0x000fc40000000000 */
[----:B------:R-:W-:Y:S01]  /*1c10*/  UIADD3 UR8, UPT, UPT, UR8, 0x13400, URZ ;  /* 0x0001340008087890 */ /* 0x000fe2000fffe0ff */
[----:B------:R-:W-:Y:S01]  /*1c20*/  UMOV UR19, UR35 ;  /* 0x0000002300137c82 */ /* 0x000fe20008000000 */
[----:B------:R-:W-:Y:S01]  /*1c30*/  UMOV UR20, UR36 ;  /* 0x0000002400147c82 */ /* 0x000fe20008000000 */
[----:B------:R-:W-:Y:S01]  /*1c40*/  UMOV UR12, UR36 ;  /* 0x00000024000c7c82 */ /* 0x000fe20008000000 */
[----:B------:R-:W-:Y:S01]  /*1c50*/  UMOV UR9, UR17 ;  /* 0x0000001100097c82 */ /* 0x000fe20008000000 */
[----:B------:R-:W-:Y:S01]  /*1c60*/  UMOV UR10, UR18 ;  /* 0x00000012000a7c82 */ /* 0x000fe20008000000 */
[----:B------:R1:W-:Y:S01]  /*1c70*/  UTMALDG.3D [UR16], [UR30], desc[UR26] ;  /* 0x00001a101e0075b4 */ /* 0x0003e20008011000 */
[----:B------:R-:W-:Y:S01]  /*1c80*/  UIADD3 UR24, UPT, UPT, UR24, 0x1, URZ ;  /* 0x0000000118187890 */ /* 0x000fe2000fffe0ff */
[----:B------:R-:W-:-:S03]  /*1c90*/  UMOV UR25, UR6 ;  /* 0x0000000600197c82 */ /* 0x000fc60008000000 */
[----:B------:R-:W-:Y:S01]  /*1ca0*/  UISETP.NE.AND UP0, UPT, UR24, UR21, UPT ;  /* 0x000000151800728c */ /* 0x000fe2000bf05270 */
[----:B------:R1:W-:Y:S08]  /*1cb0*/  UTMALDG.3D [UR8], [UR28], desc[UR26] ;  /* 0x00001a081c0075b4 */ /* 0x0003f00008011000 */
[----:B------:R-:W-:Y:S05]  /*1cc0*/  BRA.U UP0, `(.L_x_31) ;  /* 0xfffffffd005c7547 */ /* 0x000fea000b83ffff */
.L_x_26:
[C---:B-1----:R-:W-:Y:S01]  /*1cd0*/  LEA R2, R14.reuse, UR4, 0x3 ;  /* 0x000000040e027c11 */ /* 0x042fe2000f8e18ff */
[----:B------:R-:W-:Y:S01]  /*1ce0*/  NOP ;  /* 0x0000000000007918 */ /* 0x000fe20000000000 */
[----:B--2---:R-:W-:Y:S02]  /*1cf0*/  SHF.L.U32 R3, R13, 0x1f, RZ ;  /* 0x0000001f0d037819 */ /* 0x004fe400000006ff */
[----:B------:R-:W-:Y:S02]  /*1d00*/  LEA R4, R14, UR4, 0x4 ;  /* 0x000000040e047c11 */ /* 0x000fe4000f8e20ff */
[----:B------:R-:W1:Y:S02]  /*1d10*/  SYNCS.PHASECHK.TRANS64.TRYWAIT P0, [R2+URZ+0xc0], R3 ;  /* 0x0000c003020075a7 */ /* 0x000e6400080011ff */
[----:B-1----:R-:W-:Y:S05]  /*1d20*/  @!P0 BRA `(.L_x_32) ;  /* 0x00000094001c8947 */ /* 0x002fea0003800000 */
.L_x_132:
[----:B------:R-:W2:Y:S01]  /*1d30*/  LDS.128 R4, [R4+0x130] ;  /* 0x0001300004047984 */ /* 0x000ea20000000c00 */
[----:B---3--:R-:W-:Y:S01]  /*1d40*/  ISETP.GE.AND P0, PT, R72, 0x1, PT ;  /* 0x000000014800780c */ /* 0x008fe20003f06270 */
[----:B-1----:R-:W-:Y:S01]  /*1d50*/  VIADD R2, R2, 0xd0 ;  /* 0x000000d002027836 */ /* 0x002fe20000000000 */
[----:B------:R-:W-:Y:S01]  /*1d60*/  @!PT LDS RZ, [RZ] ;  /* 0x00000000fffff984 */ /* 0x000fe20000000800 */
[----:B------:R-:W-:Y:S01]  /*1d70*/  @!PT LDS RZ, [RZ] ;  /* 0x00000000fffff984 */ /* 0x000fe20000000800 */
[----:B------:R-:W-:Y:S01]  /*1d80*/  @!PT LDS RZ, [RZ] ;  /* 0x00000000fffff984 */ /* 0x000fe20000000800 */
[----:B------:R-:W-:Y:S01]  /*1d90*/  @!PT LDS RZ, [RZ] ;  /* 0x00000000fffff984 */ /* 0x000fe20000000800 */
[----:B------:R1:W-:Y:S06]  /*1da0*/  MEMBAR.ALL.CTA ;  /* 0x0000000000007992 */ /* 0x0003ec0000008000 */
[----:B-1----:R-:W1:Y:S01]  /*1db0*/  FENCE.VIEW.ASYNC.S ;  /* 0x00000000000073c6 */ /* 0x002e620000000000 */
[----:B------:R-:W-:-:S04]  /*1dc0*/  PRMT R2, RZ, 0x654, R2 ;  /* 0x00000654ff027816 */ /* 0x000fc80000000002 */
[----:B-1----:R1:W-:Y:S01]  /*1dd0*/  SYNCS.ARRIVE.TRANS64.RED.A1T0 RZ, [R2+URZ], RZ ;  /* 0x000000ff02ff79a7 */ /* 0x0023e200081004ff */
[----:B--2---:R-:W-:-:S13]  /*1de0*/  LOP3.LUT P2, RZ, R6, 0x1, RZ, 0xc0, !PT ;  /* 0x0000000106ff7812 */ /* 0x004fda000784c0ff */
[----:B------:R-:W-:Y:S01]  /*1df0*/  @P2 SHF.R.U32.HI R3, RZ, 0x10, R5 ;  /* 0x00000010ff032819 */ /* 0x000fe20000011605 */
[----:B------:R-:W-:Y:S01]  /*1e00*/  VOTEU.ANY UP0, P2 ;  /* 0x0000000000ff7886 */ /* 0x000fe20001000100 */
[----:B------:R-:W-:Y:S02]  /*1e10*/  @P2 MOV R11, R4 ;  /* 0x00000004000b2202 */ /* 0x000fe40000000f00 */
[----:B------:R-:W-:Y:S02]  /*1e20*/  @P2 R2UR.BROADCAST UR8, R3 ;  /* 0x00000000030822ca */ /* 0x000fe400008e0000 */
[----:B------:R-:W-:-:S11]  /*1e30*/  @P2 LOP3.LUT R8, R5, 0xffff, RZ, 0xc0, !PT ;  /* 0x0000ffff05082812 */ /* 0x000fd600078ec0ff */
[----:B------:R-:W-:Y:S01]  /*1e40*/  @UP0 UMOV UR36, UR8 ;  /* 0x0000000800240c82 */ /* 0x000fe20008000000 */
[----:B-1----:R-:W-:Y:S05]  /*1e50*/  @!P0 BRA `(.L_x_33) ;  /* 0x0000000000b88947 */ /* 0x002fea0003800000 */
[----:B------:R-:W4:Y:S01]  /*1e60*/  LDC.64 R4, c[0x0][0xb18] ;  /* 0x0002c600ff047b82 */ /* 0x000f220000000a00 */
[----:B------:R-:W-:-:S07]  /*1e70*/  ISETP.NE.AND P3, PT, R72, 0x1, PT ;  /* 0x000000014800780c */ /* 0x000fce0003f65270 */
[----:B------:R-:W1:Y:S08]  /*1e80*/  LDC.64 R6, c[0x0][0xb10] ;  /* 0x0002c400ff067b82 */ /* 0x000e700000000a00 */
[----:B------:R-:W2:Y:S08]  /*1e90*/  LDC R16, c[0x0][0xb20] ;  /* 0x0002c800ff107b82 */ /* 0x000eb00000000800 */
[----:B------:R-:W3:Y:S01]  /*1ea0*/  LDC R18, c[0x0][0xb0c] ;  /* 0x0002c300ff127b82 */ /* 0x000ee20000000800 */
[----:B----4-:R-:W-:Y:S01]  /*1eb0*/  IMAD.HI.U32 R17, R0, R5, RZ ;  /* 0x0000000500117227 */ /* 0x010fe200078e00ff */
[----:B------:R-:W-:-:S03]  /*1ec0*/  ISETP.NE.AND P0, PT, R4, 0x1, PT ;  /* 0x000000010400780c */ /* 0x000fc60003f05270 */
[----:B------:R-:W-:-:S03]  /*1ed0*/  IMAD.HI.U32 R5, R8, R5, RZ ;  /* 0x0000000508057227 */ /* 0x000fc600078e00ff */
[----:B------:R-:W4:Y:S01]  /*1ee0*/  LDC.64 R2, c[0x0][0xb28] ;  /* 0x0002ca00ff027b82 */ /* 0x000f220000000a00 */
[----:B-1----:R-:W-:-:S04]  /*1ef0*/  IMAD.HI.U32 R20, R9, R6, RZ ;  /* 0x0000000609147227 */ /* 0x002fc800078e00ff */
[----:B------:R-:W-:Y:S01]  /*1f00*/  IMAD.HI.U32 R22, R11, R6, RZ ;  /* 0x000000060b167227 */ /* 0x000fe200078e00ff */
[----:B------:R-:W-:Y:S02]  /*1f10*/  SHF.R.U32.HI R20, RZ, R7, R20 ;  /* 0x00000007ff147219 */ /* 0x000fe40000011614 */
[-C--:B--2---:R-:W-:Y:S02]  /*1f20*/  SHF.R.U32.HI R17, RZ, R16.reuse, R17 ;  /* 0x00000010ff117219 */ /* 0x084fe40000011611 */
[----:B------:R-:W-:Y:S02]  /*1f30*/  SHF.R.U32.HI R5, RZ, R16, R5 ;  /* 0x00000010ff057219 */ /* 0x000fe40000011605 */
[----:B------:R-:W-:Y:S02]  /*1f40*/  SEL R17, R0, R17, !P0 ;  /* 0x0000001100117207 */ /* 0x000fe40004000000 */
[----:B------:R-:W-:Y:S02]  /*1f50*/  SHF.R.U32.HI R22, RZ, R7, R22 ;  /* 0x00000007ff167219 */ /* 0x000fe40000011616 */
[----:B---3--:R-:W-:-:S02]  /*1f60*/  ISETP.NE.AND P1, PT, R18, 0x1, PT ;  /* 0x000000011200780c */ /* 0x008fc40003f25270 */
[----:B------:R-:W-:Y:S02]  /*1f70*/  SEL R5, R8, R5, !P0 ;  /* 0x0000000508057207 */ /* 0x000fe40004000000 */
[----:B------:R-:W-:Y:S02]  /*1f80*/  SEL R19, R9, R20, !P1 ;  /* 0x0000001409137207 */ /* 0x000fe40004800000 */
[----:B------:R-:W-:Y:S01]  /*1f90*/  SEL R7, R11, R22, !P1 ;  /* 0x000000160b077207 */ /* 0x000fe20004800000 */
[----:B----4-:R-:W-:-:S04]  /*1fa0*/  IMAD.HI.U32 R20, R17, R2, RZ ;  /* 0x0000000211147227 */ /* 0x010fc800078e00ff */
[----:B------:R-:W-:Y:S01]  /*1fb0*/  IMAD.HI.U32 R6, R19, R2, RZ ;  /* 0x0000000213067227 */ /* 0x000fe200078e00ff */
[----:B------:R-:W-:-:S04]  /*1fc0*/  @P3 SHF.R.U32.HI R17, RZ, R3, R20 ;  /* 0x00000003ff113219 */ /* 0x000fc80000011614 */
[----:B------:R-:W-:Y:S01]  /*1fd0*/  @P3 SHF.R.U32.HI R19, RZ, R3, R6 ;  /* 0x00000003ff133219 */ /* 0x000fe20000011606 */
[----:B------:R-:W-:-:S04]  /*1fe0*/  IMAD R17, R72, R17, RZ ;  /* 0x0000001148117224 */ /* 0x000fc800078e02ff */
[----:B------:R-:W-:Y:S01]  /*1ff0*/  IMAD R6, R72, R19, RZ ;  /* 0x0000001348067224 */ /* 0x000fe200078e02ff */
[C---:B------:R-:W-:Y:S02]  /*2000*/  ISETP.GE.AND P0, PT, R5.reuse, R17, PT ;  /* 0x000000110500720c */ /* 0x040fe40003f06270 */
[----:B------:R-:W-:Y:S02]  /*2010*/  IADD3 R17, PT, PT, -R5, RZ, RZ ;  /* 0x000000ff05117210 */ /* 0x000fe40007ffe1ff */
[----:B------:R-:W-:Y:S01]  /*2020*/  ISETP.GE.OR P0, PT, R7, R6, P0 ;  /* 0x000000060700720c */ /* 0x000fe20000706670 */
[----:B------:R-:W-:-:S04]  /*2030*/  IMAD.HI.U32 R6, R5, R2, RZ ;  /* 0x0000000205067227 */ /* 0x000fc800078e00ff */
[----:B------:R-:W-:Y:S01]  /*2040*/  IMAD R8, R4, R17, R8 ;  /* 0x0000001104087224 */ /* 0x000fe200078e0208 */
[----:B------:R-:W-:-:S04]  /*2050*/  SHF.R.U32.HI R6, RZ, R3, R6 ;  /* 0x00000003ff067219 */ /* 0x000fc80000011606 */
[----:B------:R-:W-:-:S03]  /*2060*/  SEL R6, R5, R6, !P3 ;  /* 0x0000000605067207 */ /* 0x000fc60005800000 */
[----:B------:R-:W-:-:S04]  /*2070*/  @!P0 IMAD.HI.U32 R16, R7, R2, RZ ;  /* 0x0000000207108227 */ /* 0x000fc800078e00ff */
[----:B------:R-:W-:Y:S01]  /*2080*/  IMAD.MOV R2, RZ, RZ, -R6 ;  /* 0x000000ffff027224 */ /* 0x000fe200078e0a06 */
[----:B------:R-:W-:-:S03]  /*2090*/  @!P0 SHF.R.U32.HI R16, RZ, R3, R16 ;  /* 0x00000003ff108219 */ /* 0x000fc60000011610 */
[----:B------:R-:W-:Y:S01]  /*20a0*/  IMAD R2, R72, R2, R5 ;  /* 0x0000000248027224 */ /* 0x000fe200078e0205 */
        /* <DEDUP_REMOVED lines=9> */
.L_x_33:
[----:B------:R-:W1:Y:S02]  /*2140*/  LDCU UR8, c[0x0][0xb30] ;  /* 0x00016600ff0877ac */ /* 0x000e640008000800 */
[----:B-1----:R-:W-:-:S09]  /*2150*/  UISETP.NE.AND UP0, UPT, UR8, 0x1, UPT ;  /* 0x000000010800788c */ /* 0x002fd2000bf05270 */
[----:B------:R-:W-:Y:S05]  /*2160*/  BRA.U UP0, `(.L_x_34) ;  /* 0x0000000100407547 */ /* 0x000fea000b800000 */
[----:B------:R-:W1:Y:S08]  /*2170*/  LDC.64 R4, c[0x0][0xb10] ;  /* 0x0002c400ff047b82 */ /* 0x000e700000000a00 */
[----:B------:R-:W2:Y:S08]  /*2180*/  LDC.64 R2, c[0x0][0xb18] ;  /* 0x0002c600ff027b82 */ /* 0x000eb00000000a00 */
[----:B------:R-:W3:Y:S08]  /*2190*/  LDC R6, c[0x0][0xb20] ;  /* 0x0002c800ff067b82 */ /* 0x000ef00000000800 */
[----:B------:R-:W4:Y:S01]  /*21a0*/  LDC R16, c[0x0][0xb0c] ;  /* 0x0002c300ff107b82 */ /* 0x000f220000000800 */
[----:B-1----:R-:W-:-:S05]  /*21b0*/  IMAD.HI.U32 R4, R11, R4, RZ ;  /* 0x000000040b047227 */ /* 0x002fca00078e00ff */
[----:B------:R-:W-:Y:S01]  /*21c0*/  SHF.R.U32.HI R4, RZ, R5, R4 ;  /* 0x00000005ff047219 */ /* 0x000fe20000011604 */
[----:B--2---:R-:W-:Y:S01]  /*21d0*/  IMAD.HI.U32 R3, R8, R3, RZ ;  /* 0x0000000308037227 */ /* 0x004fe200078e00ff */
[----:B------:R-:W-:-:S04]  /*21e0*/  ISETP.NE.AND P0, PT, R2, 0x1, PT ;  /* 0x000000010200780c */ /* 0x000fc80003f05270 */
[----:B---3--:R-:W-:-:S04]  /*21f0*/  SHF.R.U32.HI R3, RZ, R6, R3 ;  /* 0x00000006ff037219 */ /* 0x008fc80000011603 */
[----:B------:R-:W-:Y:S02]  /*2200*/  SEL R3, R8, R3, !P0 ;  /* 0x0000000308037207 */ /* 0x000fe40004000000 */
[----:B----4-:R-:W-:-:S04]  /*2210*/  ISETP.NE.AND P1, PT, R16, 0x1, PT ;  /* 0x000000011000780c */ /* 0x010fc80003f25270 */
[----:B------:R-:W-:-:S05]  /*2220*/  SEL R4, R11, R4, !P1 ;  /* 0x000000040b047207 */ /* 0x000fca0004800000 */
[----:B------:R-:W-:Y:S02]  /*2230*/  IMAD.IADD R5, R3, 0x1, -R4 ;  /* 0x0000000103057824 */ /* 0x000fe400078e0a04 */
[----:B------:R-:W-:Y:S02]  /*2240*/  IMAD.IADD R3, R4, 0x1, -R3 ;  /* 0x0000000104037824 */ /* 0x000fe400078e0a03 */
[----:B------:R-:W-:Y:S02]  /*2250*/  IMAD R11, R5, R16, R11 ;  /* 0x00000010050b7224 */ /* 0x000fe400078e020b */
[----:B------:R-:W-:-:S07]  /*2260*/  IMAD R8, R3, R2, R8 ;  /* 0x0000000203087224 */ /* 0x000fce00078e0208 */
.L_x_34:
[----:B------:R-:W-:Y:S01]  /*2270*/  VIADD R14, R14, 0x1 ;  /* 0x000000010e0e7836 */ /* 0x000fe20000000000 */
[----:B------:R-:W-:Y:S01]  /*2280*/  PLOP3.LUT P1, PT, PT, PT, PT, 0x80, 0x8 ;  /* 0x000000000008781c */ /* 0x000fe20003f2f070 */
[----:B------:R-:W-:Y:S02]  /*2290*/  IMAD.IADD R21, R11, 0x1, R170 ;  /* 0x000000010b157824 */ /* 0x000fe400078e02aa */
[----:B------:R-:W-:Y:S01]  /*22a0*/  IMAD.IADD R20, R8, 0x1, R147 ;  /* 0x0000000108147824 */ /* 0x000fe200078e0293 */
[----:B------:R-:W-:-:S04]  /*22b0*/  ISETP.NE.AND P0, PT, R14, 0x2, PT ;  /* 0x000000020e00780c */ /* 0x000fc80003f05270 */
[----:B------:R-:W-:Y:S02]  /*22c0*/  SEL R2, RZ, 0x1, P0 ;  /* 0x00000001ff027807 */ /* 0x000fe40000000000 */
[----:B------:R-:W-:Y:S02]  /*22d0*/  SEL R14, R14, RZ, P0 ;  /* 0x000000ff0e0e7207 */ /* 0x000fe40000000000 */
[----:B------:R-:W-:Y:S01]  /*22e0*/  LOP3.LUT R13, R13, R2, RZ, 0x3c, !PT ;  /* 0x000000020d0d7212 */ /* 0x000fe200078e3cff */
[----:B------:R-:W-:Y:S06]  /*22f0*/  @P2 BRA `(.L_x_35) ;  /* 0xfffffff000982947 */ /* 0x000fec000383ffff */
[----:B------:R-:W-:Y:S01]  /*2300*/  UIADD3 UR4, UPT, UPT, UR4, 0x38, URZ ;  /* 0x0000003804047890 */ /* 0x000fe2000fffe0ff */
[----:B------:R-:W-:-:S03]  /*2310*/  SHF.L.U32 R3, R15, 0x1f, RZ ;  /* 0x0000001f0f037819 */ /* 0x000fc600000006ff */
[----:B------:R-:W-:-:S09]  /*2320*/  ULEA UR5, UR6, UR4, 0x3 ;  /* 0x0000000406057291 */ /* 0x000fd2000f8e18ff */
[----:B------:R-:W1:Y:S02]  /*2330*/  SYNCS.PHASECHK.TRANS64.TRYWAIT P0, [UR5], R3 ;  /* 0x00000003ff0075a7 */ /* 0x000e640008001105 */
[----:B-1----:R-:W-:Y:S05]  /*2340*/  @!P0 BRA `(.L_x_36) ;  /* 0x0000008c00a88947 */ /* 0x002fea0003800000 */
.L_x_134:
[----:B------:R-:W-:-:S04]  /*2350*/  UIADD3 UR6, UPT, UPT, UR6, 0x1, URZ ;  /* 0x0000000106067890 */ /* 0x000fc8000fffe0ff */
[----:B------:R-:W-:-:S04]  /*2360*/  UISETP.NE.AND UP0, UPT, UR6, 0x7, UPT ;  /* 0x000000070600788c */ /* 0x000fc8000bf05270 */
[----:B------:R-:W-:Y:S02]  /*2370*/  USEL UR7, URZ, 0x1, UP0 ;  /* 0x00000001ff077887 */ /* 0x000fe40008000000 */
[----:B------:R-:W-:-:S04]  /*2380*/  USEL UR6, UR6, URZ, UP0 ;  /* 0x000000ff06067287 */ /* 0x000fc80008000000 */
[----:B------:R-:W-:Y:S01]  /*2390*/  ULEA UR5, UR6, UR4, 0x3 ;  /* 0x0000000406057291 */ /* 0x000fe2000f8e18ff */
[----:B------:R-:W-:-:S04]  /*23a0*/  LOP3.LUT R2, R15, UR7, RZ, 0x3c, !PT ;  /* 0x000000070f027c12 */ /* 0x000fc8000f8e3cff */
[----:B-1----:R-:W-:-:S04]  /*23b0*/  SHF.L.U32 R3, R2, 0x1f, RZ ;  /* 0x0000001f02037819 */ /* 0x002fc800000006ff */
[----:B------:R-:W1:Y:S02]  /*23c0*/  SYNCS.PHASECHK.TRANS64.TRYWAIT P0, [UR5], R3 ;  /* 0x00000003ff0075a7 */ /* 0x000e640008001105 */
[----:B-1----:R-:W-:Y:S05]  /*23d0*/  @!P0 BRA `(.L_x_37) ;  /* 0x0000008c009c8947 */ /* 0x002fea0003800000 */
.L_x_136:
        /* <DEDUP_REMOVED lines=9> */
.L_x_138:
        /* <DEDUP_REMOVED lines=9> */
.L_x_140:
        /* <DEDUP_REMOVED lines=9> */
.L_x_142:
        /* <DEDUP_REMOVED lines=9> */
.L_x_144:
[----:B------:R-:W-:-:S04]  /*2620*/  UIADD3 UR6, UPT, UPT, UR6, 0x1, URZ ;  /* 0x0000000106067890 */ /* 0x000fc8000fffe0ff */
[----:B------:R-:W-:-:S04]  /*2630*/  UISETP.NE.AND UP0, UPT, UR6, 0x7, UPT ;  /* 0x000000070600788c */ /* 0x000fc8000bf05270 */
[----:B------:R-:W-:Y:S02]  /*2640*/  USEL UR5, URZ, 0x1, UP0 ;  /* 0x00000001ff057887 */ /* 0x000fe40008000000 */
[----:B------:R-:W-:-:S04]  /*2650*/  USEL UR6, UR6, URZ, UP0 ;  /* 0x000000ff06067287 */ /* 0x000fc80008000000 */
[----:B------:R-:W-:Y:S01]  /*2660*/  ULEA UR6, UR6, UR4, 0x3 ;  /* 0x0000000406067291 */ /* 0x000fe2000f8e18ff */
[----:B-1----:R-:W-:-:S04]  /*2670*/  LOP3.LUT R3, R2, UR5, RZ, 0x3c, !PT ;  /* 0x0000000502037c12 */ /* 0x002fc8000f8e3cff */
[----:B------:R-:W-:Y:S01]  /*2680*/  SHF.L.U32 R3, R3, 0x1f, RZ ;  /* 0x0000001f03037819 */ /* 0x000fe200000006ff */
[----:B----4-:R-:W-:-:S07]  /*2690*/  IMAD.U32 R0, RZ, RZ, UR6 ;  /* 0x00000006ff007e24 */ /* 0x010fce000f8e00ff */
.L_x_42:
[----:B-1----:R1:W2:Y:S02]  /*26a0*/  SYNCS.PHASECHK.TRANS64.TRYWAIT P0, [R0+URZ], R3 ;  /* 0x00000003000075a7 */ /* 0x0022a400080011ff */
[----:B--2---:R-:W-:Y:S05]  /*26b0*/  @!P0 NANOSLEEP.SYNCS 0x989680 ;  /* 0x009896800000895d */ /* 0x004fea0003900000 */
[----:B------:R-:W2:Y:S02]  /*26c0*/  @!P0 SYNCS.PHASECHK.TRANS64 P0, [R0+URZ], R3 ;  /* 0x00000003000085a7 */ /* 0x000ea400080010ff */
[----:B--2---:R-:W-:Y:S05]  /*26d0*/  @P0 EXIT ;  /* 0x000000000000094d */ /* 0x004fea0003800000 */
[----:B------:R-:W-:Y:S05]  /*26e0*/  BRA `(.L_x_42) ;  /* 0xfffffffc00ec7947 */ /* 0x000fea000383ffff */
.L_x_17:
[----:B------:R-:W-:-:S04]  /*26f0*/  UISETP.NE.AND UP1, UPT, UR37, URZ, UPT ;  /* 0x000000ff2500728c */ /* 0x000fc8000bf25270 */
[----:B------:R-:W-:-:S09]  /*2700*/  UISETP.NE.OR UP1, UPT, UR8, 0x1, UP1 ;  /* 0x000000010800788c */ /* 0x000fd20008f25670 */
[----:B------:R-:W-:Y:S05]  /*2710*/  BRA.U UP1, `(.L_x_43) ;  /* 0x0000000501487547 */ /* 0x000fea000b800000 */
[----:B------:R-:W-:Y:S01]  /*2720*/  ISETP.NE.AND P2, PT, R2, RZ, PT ;  /* 0x000000ff0200720c */ /* 0x000fe20003f45270 */
[----:B------:R-:W-:Y:S01]  /*2730*/  IMAD.MOV.U32 R12, RZ, RZ, 0x1 ;  /* 0x00000001ff0c7424 */ /* 0x000fe200078e00ff */
[----:B------:R-:W-:Y:S02]  /*2740*/  CS2R R10, SRZ ;  /* 0x00000000000a7805 */ /* 0x000fe4000001ff00 */
[----:B------:R-:W-:Y:S01]  /*2750*/  CS2R R8, SRZ ;  /* 0x0000000000087805 */ /* 0x000fe2000001ff00 */
[----:B------:R-:W-:Y:S01]  /*2760*/  UMOV UR4, 0x400 ;  /* 0x0000040000047882 */ /* 0x000fe20000000000 */
[----:B------:R-:W-:Y:S01]  /*2770*/  UMOV UR6, URZ ;  /* 0x000000ff00067c82 */ /* 0x000fe20008000000 */
[----:B------:R-:W-:-:S12]  /*2780*/  ULEA UR37, UR37, UR4, 0x18 ;  /* 0x0000000425257291 */ /* 0x000fd8000f8ec0ff */
.L_x_47:
[----:B------:R-:W-:Y:S02]  /*2790*/  LEA R0, R8, UR37, 0x3 ;  /* 0x0000002508007c11 */ /* 0x000fe4000f8e18ff */
[----:B------:R-:W-:-:S03]  /*27a0*/  SHF.L.U32 R5, R9, 0x1f, RZ ;  /* 0x0000001f09057819 */ /* 0x000fc600000006ff */
[----:B------:R-:W-:Y:S01]  /*27b0*/  VIADD R4, R0, 0x110 ;  /* 0x0000011000047836 */ /* 0x000fe20000000000 */
[----:B------:R-:W1:Y:S02]  /*27c0*/  SYNCS.PHASECHK.TRANS64.TRYWAIT P0, [R0+URZ+0x100], R5 ;  /* 0x00010005000075a7 */ /* 0x000e6400080011ff */
[----:B-1----:R-:W-:Y:S05]  /*27d0*/  @!P0 BRA `(.L_x_44) ;  /* 0x0000008c00148947 */ /* 0x002fea0003800000 */
.L_x_145:
[----:B------:R-:W-:Y:S01]  /*27e0*/  ULEA UR5, UR6, UR37, 0x3 ;  /* 0x0000002506057291 */ /* 0x000fe2000f8e18ff */
[----:B------:R-:W-:Y:S02]  /*27f0*/  PRMT R4, RZ, 0x654, R4 ;  /* 0x00000654ff047816 */ /* 0x000fe40000000004 */
[----:B-1----:R-:W-:Y:S01]  /*2800*/  SHF.L.U32 R5, R12, 0x1f, RZ ;  /* 0x0000001f0c057819 */ /* 0x002fe200000006ff */
[----:B------:R-:W-:Y:S01]  /*2810*/  UIADD3 UR4, UPT, UPT, UR5, 0xc0, URZ ;  /* 0x000000c005047890 */ /* 0x000fe2000fffe0ff */
[----:B------:R1:W-:Y:S05]  /*2820*/  SYNCS.ARRIVE.TRANS64.RED.A1T0 RZ, [R4+URZ], RZ ;  /* 0x000000ff04ff79a7 */ /* 0x0003ea00081004ff */
[----:B------:R-:W-:Y:S01]  /*2830*/  IMAD.U32 R7, RZ, RZ, UR4 ;  /* 0x00000004ff077e24 */ /* 0x000fe2000f8e00ff */
[----:B------:R-:W2:Y:S04]  /*2840*/  SYNCS.PHASECHK.TRANS64.TRYWAIT P0, [UR5+0xd0], R5 ;  /* 0x0000d005ff0075a7 */ /* 0x000ea80008001105 */
[----:B------:R-:W-:Y:S01]  /*2850*/  PRMT R6, R2, 0x654, R7 ;  /* 0x0000065402067816 */ /* 0x000fe20000000007 */
[----:B-1----:R-:W-:Y:S01]  /*2860*/  @!P2 IMAD.MOV.U32 R4, RZ, RZ, 0x10 ;  /* 0x00000010ff04a424 */ /* 0x002fe200078e00ff */
[----:B--2---:R-:W-:Y:S06]  /*2870*/  @!P0 BRA `(.L_x_45) ;  /* 0x0000008c00008947 */ /* 0x004fec0003800000 */
.L_x_147:
[----:B------:R-:W-:Y:S01]  /*2880*/  ULEA UR4, UR6, UR37, 0x4 ;  /* 0x0000002506047291 */ /* 0x000fe2000f8e20ff */
[----:B------:R-:W-:Y:S01]  /*2890*/  SEL R3, R6, R3, !P2 ;  /* 0x0000000306037207 */ /* 0x000fe20005000000 */
[----:B------:R-:W-:Y:S01]  /*28a0*/  UIADD3 UR5, UPT, UPT, UR5, 0xc0, URZ ;  /* 0x000000c005057890 */ /* 0x000fe2000fffe0ff */
[----:B-1----:R-:W-:Y:S01]  /*28b0*/  LEA R0, R11, UR37, 0x3 ;  /* 0x000000250b007c11 */ /* 0x002fe2000f8e18ff */
[----:B------:R-:W-:Y:S01]  /*28c0*/  UIADD3 UR4, UPT, UPT, UR4, 0x130, URZ ;  /* 0x0000013004047890 */ /* 0x000fe2000fffe0ff */
[----:B------:R-:W-:Y:S01]  /*28d0*/  SHF.L.U32 R5, R10, 0x1f, RZ ;  /* 0x0000001f0a057819 */ /* 0x000fe200000006ff */
[----:B------:R1:W-:Y:S01]  /*28e0*/  @!P2 SYNCS.ARRIVE.TRANS64.RED RZ, [R3+URZ], R4 ;  /* 0x0000000403ffa9a7 */ /* 0x0003e200080004ff */
[----:B------:R-:W-:Y:S01]  /*28f0*/  UIADD3 UR6, UPT, UPT, UR6, 0x1, URZ ;  /* 0x0000000106067890 */ /* 0x000fe2000fffe0ff */
[----:B------:R-:W-:-:S03]  /*2900*/  VIADD R8, R8, 0x1 ;  /* 0x0000000108087836 */ /* 0x000fc60000000000 */
[----:B------:R-:W-:Y:S02]  /*2910*/  UISETP.NE.AND UP0, UPT, UR6, 0x2, UPT ;  /* 0x000000020600788c */ /* 0x000fe4000bf05270 */
[----:B------:R-:W-:Y:S06]  /*2920*/  UGETNEXTWORKID.BROADCAST [UR4], [UR5] ;  /* 0x00000000040073ca */ /* 0x000fec0008000100 */
[----:B------:R-:W-:Y:S01]  /*2930*/  USEL UR4, URZ, 0x1, UP0 ;  /* 0x00000001ff047887 */ /* 0x000fe20008000000 */
[----:B------:R-:W-:Y:S01]  /*2940*/  ISETP.NE.AND P0, PT, R8, 0x2, PT ;  /* 0x000000020800780c */ /* 0x000fe20003f05270 */
[----:B------:R-:W-:Y:S01]  /*2950*/  USEL UR6, UR6, URZ, UP0 ;  /* 0x000000ff06067287 */ /* 0x000fe20008000000 */
[----:B------:R-:W2:Y:S03]  /*2960*/  SYNCS.PHASECHK.TRANS64.TRYWAIT P1, [R0+URZ+0xc0], R5 ;  /* 0x0000c005000075a7 */ /* 0x000ea600080211ff */
[----:B------:R-:W-:Y:S01]  /*2970*/  LOP3.LUT R12, R12, UR4, RZ, 0x3c, !PT ;  /* 0x000000040c0c7c12 */ /* 0x000fe2000f8e3cff */
[----:B-12---:R-:W-:Y:S07]  /*2980*/  @!P1 BRA `(.L_x_46) ;  /* 0x0000008800d49947 */ /* 0x006fee0003800000 */
.L_x_148:
[C---:B------:R-:W-:Y:S01]  /*2990*/  LEA R4, R11.reuse, UR37, 0x4 ;  /* 0x000000250b047c11 */ /* 0x040fe2000f8e20ff */
[----:B-1----:R-:W-:Y:S01]  /*29a0*/  VIADD R0, R0, 0xd0 ;  /* 0x000000d000007836 */ /* 0x002fe20000000000 */
[----:B------:R-:W-:Y:S01]  /*29b0*/  SEL R8, R8, RZ, P0 ;  /* 0x000000ff08087207 */ /* 0x000fe20000000000 */
[----:B------:R-:W-:-:S03]  /*29c0*/  VIADD R11, R11, 0x1 ;  /* 0x000000010b0b7836 */ /* 0x000fc60000000000 */
[----:B------:R-:W1:Y:S01]  /*29d0*/  LDS.128 R4, [R4+0x130] ;  /* 0x0001300004047984 */ /* 0x000e620000000c00 */
[----:B------:R-:W-:Y:S02]  /*29e0*/  PRMT R0, RZ, 0x654, R0 ;  /* 0x00000654ff007816 */ /* 0x000fe40000000000 */
[C---:B------:R-:W-:Y:S01]  /*29f0*/  ISETP.NE.AND P1, PT, R11.reuse, 0x2, PT ;  /* 0x000000020b00780c */ /* 0x040fe20003f25270 */
[----:B------:R-:W-:Y:S01]  /*2a00*/  @!PT LDS RZ, [RZ] ;  /* 0x00000000fffff984 */ /* 0x000fe20000000800 */
[----:B------:R-:W-:Y:S01]  /*2a10*/  @!PT LDS RZ, [RZ] ;  /* 0x00000000fffff984 */ /* 0x000fe20000000800 */
[----:B------:R-:W-:Y:S01]  /*2a20*/  @!PT LDS RZ, [RZ] ;  /* 0x00000000fffff984 */ /* 0x000fe20000000800 */
[----:B------:R-:W-:Y:S01]  /*2a30*/  @!PT LDS RZ, [RZ] ;  /* 0x00000000fffff984 */ /* 0x000fe20000000800 */
[----:B------:R2:W-:Y:S06]  /*2a40*/  MEMBAR.ALL.CTA ;  /* 0x0000000000007992 */ /* 0x0005ec0000008000 */
[----:B--2---:R-:W2:Y:S01]  /*2a50*/  FENCE.VIEW.ASYNC.S ;  /* 0x00000000000073c6 */ /* 0x004ea20000000000 */
[----:B------:R-:W-:Y:S01]  /*2a60*/  SEL R11, R11, RZ, P1 ;  /* 0x000000ff0b0b7207 */ /* 0x000fe20000800000 */
[----:B--2---:R2:W-:Y:S01]  /*2a70*/  SYNCS.ARRIVE.TRANS64.RED.A1T0 RZ, [R0+URZ], RZ ;  /* 0x000000ff00ff79a7 */ /* 0x0045e200081004ff */
[----:B-1----:R-:W-:-:S02]  /*2a80*/  LOP3.LUT P3, RZ, R6, 0x1, RZ, 0xc0, !PT ;  /* 0x0000000106ff7812 */ /* 0x002fc4000786c0ff */
[----:B------:R-:W-:-:S04]  /*2a90*/  SEL R5, RZ, 0x1, P1 ;  /* 0x00000001ff057807 */ /* 0x000fc80000800000 */
[----:B------:R-:W-:Y:S02]  /*2aa0*/  LOP3.LUT R10, R10, R5, RZ, 0x3c, !PT ;  /* 0x000000050a0a7212 */ /* 0x000fe400078e3cff */
[----:B--2---:R-:W-:-:S04]  /*2ab0*/  SEL R0, RZ, 0x1, P0 ;  /* 0x00000001ff007807 */ /* 0x004fc80000000000 */
[----:B------:R-:W-:Y:S01]  /*2ac0*/  LOP3.LUT R9, R9, R0, RZ, 0x3c, !PT ;  /* 0x0000000009097212 */ /* 0x000fe200078e3cff */
[----:B------:R-:W-:Y:S06]  /*2ad0*/  @P3 BRA `(.L_x_47) ;  /* 0xfffffffc002c3947 */ /* 0x000fec000383ffff */
[----:B------:R-:W-:Y:S01]  /*2ae0*/  ULEA UR5, UR6, UR37, 0x3 ;  /* 0x0000002506057291 */ /* 0x000fe2000f8e18ff */
[----:B------:R-:W-:-:S08]  /*2af0*/  SHF.L.U32 R3, R12, 0x1f, RZ ;  /* 0x0000001f0c037819 */ /* 0x000fd000000006ff */
[----:B------:R-:W1:Y:S02]  /*2b00*/  SYNCS.PHASECHK.TRANS64 P0, [UR5+0xd0], R3 ;  /* 0x0000d003ff0075a7 */ /* 0x000e640008001005 */
[----:B-1----:R-:W-:Y:S05]  /*2b10*/  @P0 BRA `(.L_x_48) ;  /* 0x0000000000080947 */ /* 0x002fea0003800000 */
[----:B------:R-:W1:Y:S02]  /*2b20*/  SYNCS.PHASECHK.TRANS64.TRYWAIT P0, [UR5+0xd0], R3 ;  /* 0x0000d003ff0075a7 */ /* 0x000e640008001105 */
[----:B-1----:R-:W-:Y:S05]  /*2b30*/  @!P0 BRA `(.L_x_49) ;  /* 0x00000088007c8947 */ /* 0x002fea0003800000 */
.L_x_48:
[----:B------:R-:W-:-:S04]  /*2b40*/  UIADD3 UR4, UPT, UPT, UR6, 0x1, URZ ;  /* 0x0000000106047890 */ /* 0x000fc8000fffe0ff */
[----:B------:R-:W-:-:S04]  /*2b50*/  UISETP.NE.AND UP0, UPT, UR4, 0x2, UPT ;  /* 0x000000020400788c */ /* 0x000fc8000bf05270 */
[----:B------:R-:W-:Y:S02]  /*2b60*/  USEL UR7, URZ, 0x1, UP0 ;  /* 0x00000001ff077887 */ /* 0x000fe40008000000 */
[----:B------:R-:W-:-:S04]  /*2b70*/  USEL UR4, UR4, URZ, UP0 ;  /* 0x000000ff04047287 */ /* 0x000fc80008000000 */
[----:B------:R-:W-:Y:S01]  /*2b80*/  ULEA UR4, UR4, UR37, 0x3 ;  /* 0x0000002504047291 */ /* 0x000fe2000f8e18ff */
[----:B-1----:R-:W-:-:S04]  /*2b90*/  LOP3.LUT R3, R12, UR7, RZ, 0x3c, !PT ;  /* 0x000000070c037c12 */ /* 0x002fc8000f8e3cff */
[----:B------:R-:W-:-:S04]  /*2ba0*/  SHF.L.U32 R0, R3, 0x1f, RZ ;  /* 0x0000001f03007819 */ /* 0x000fc800000006ff */
[----:B------:R-:W1:Y:S02]  /*2bb0*/  SYNCS.PHASECHK.TRANS64 P0, [UR4+0xd0], R0 ;  /* 0x0000d000ff0075a7 */ /* 0x000e640008001004 */
[----:B-1----:R-:W-:Y:S05]  /*2bc0*/  @P0 EXIT ;  /* 0x000000000000094d */ /* 0x002fea0003800000 */
[----:B------:R-:W-:Y:S02]  /*2bd0*/  SHF.L.U32 R3, R3, 0x1f, RZ ;  /* 0x0000001f03037819 */ /* 0x000fe400000006ff */
[----:B------:R-:W-:-:S07]  /*2be0*/  MOV R0, UR4 ;  /* 0x0000000400007c02 */ /* 0x000fce0008000f00 */
.L_x_50:
[----:B-1----:R1:W2:Y:S02]  /*2bf0*/  SYNCS.PHASECHK.TRANS64.TRYWAIT P0, [R0+URZ+0xd0], R3 ;  /* 0x0000d003000075a7 */ /* 0x0022a400080011ff */
[----:B--2---:R-:W-:Y:S05]  /*2c00*/  @!P0 NANOSLEEP.SYNCS 0x989680 ;  /* 0x009896800000895d */ /* 0x004fea0003900000 */
[----:B------:R-:W2:Y:S02]  /*2c10*/  @!P0 SYNCS.PHASECHK.TRANS64 P0, [R0+URZ+0xd0], R3 ;  /* 0x0000d003000085a7 */ /* 0x000ea400080010ff */
[----:B--2---:R-:W-:Y:S05]  /*2c20*/  @P0 EXIT ;  /* 0x000000000000094d */ /* 0x004fea0003800000 */
[----:B------:R-:W-:Y:S05]  /*2c30*/  BRA `(.L_x_50) ;  /* 0xfffffffc00ec7947 */ /* 0x000fea000383ffff */
.L_x_43:
[----:B------:R-:W-:-:S09]  /*2c40*/  UISETP.NE.AND UP1, UPT, UR8, URZ, UPT ;  /* 0x000000ff0800728c */ /* 0x000fd2000bf25270 */
[----:B------:R-:W-:Y:S05]  /*2c50*/  BRA.U UP1, `(.L_x_51) ;  /* 0x0000000d01187547 */ /* 0x000fea000b800000 */
[----:B------:R-:W-:Y:S01]  /*2c60*/  UMOV UR4, 0x40 ;  /* 0x0000004000047882 */ /* 0x000fe20000000000 */
[----:B------:R-:W-:Y:S01]  /*2c70*/  NOP ;  /* 0x0000000000007918 */ /* 0x000fe20000000000 */
[----:B------:R-:W-:Y:S01]  /*2c80*/  ULEA UR4, UR37, UR4, 0x18 ;  /* 0x0000000425047291 */ /* 0x000fe2000f8ec0ff */
[----:B------:R-:W-:Y:S02]  /*2c90*/  UMOV UR5, 0x400 ;  /* 0x0000040000057882 */ /* 0x000fe40000000000 */
[----:B------:R-:W-:-:S06]  /*2ca0*/  ULEA UR37, UR37, UR5, 0x18 ;  /* 0x0000000525257291 */ /* 0x000fcc000f8ec0ff */
[----:B------:R-:W1:Y:S02]  /*2cb0*/  LDS.U8 R0, [UR4+0x1c] ;  /* 0x00001c04ff007984 */ /* 0x000e640008000000 */
[----:B-1----:R-:W-:-:S13]  /*2cc0*/  ISETP.NE.AND P0, PT, R0, RZ, PT ;  /* 0x000000ff0000720c */ /* 0x002fda0003f05270 */
[----:B------:R-:W-:Y:S05]  /*2cd0*/  @P0 BRA `(.L_x_52) ;  /* 0x0000000000580947 */ /* 0x000fea0003800000 */
[----:B------:R-:W-:-:S13]  /*2ce0*/  ELECT P0, URZ, PT ;  /* 0x0000000000ff782f */ /* 0x000fda0003800000 */
[----:B------:R-:W-:Y:S05]  /*2cf0*/  @!P0 BRA `(.L_x_53) ;  /* 0x0000000000608947 */ /* 0x000fea0003800000 */
[----:B------:R-:W-:Y:S01]  /*2d00*/  UMOV UR5, 0x10 ;  /* 0x0000001000057882 */ /* 0x000fe20000000000 */
[----:B------:R-:W-:Y:S01]  /*2d10*/  HFMA2 R0, -RZ, RZ, 0, 5.9604644775390625e-08 ;  /* 0x00000001ff007431 */ /* 0x000fe200000001ff */
[----:B------:R-:W-:-:S03]  /*2d20*/  MOV R2, 0xffff ;  /* 0x0000ffff00027802 */ /* 0x000fc60000000f00 */
[----:B------:R-:W-:Y:S04]  /*2d30*/  DEPBAR.LE SB1, 0x36 ;  /* 0x00009d800000791a */ /* 0x000fe80000000000 */
[----:B------:R-:W1:Y:S02]  /*2d40*/  UTCATOMSWS.FIND_AND_SET.ALIGN UP0, UR5, UR5 ;  /* 0x00000005000575e3 */ /* 0x000e640008000800 */
[----:B-1----:R-:W-:Y:S01]  /*2d50*/  MOV R3, UR5 ;  /* 0x0000000500037c02 */ /* 0x002fe20008000f00 */
[----:B------:R-:W-:Y:S06]  /*2d60*/  BRA.U UP0, `(.L_x_54) ;  /* 0x0000000100187547 */ /* 0x000fec000b800000 */
.L_x_55:
[----:B------:R-:W-:Y:S05]  /*2d70*/  NANOSLEEP 0x64 ;  /* 0x000000640000795d */ /* 0x000fea0003800000 */
[----:B------:R-:W-:-:S05]  /*2d80*/  UMOV UR5, 0x10 ;  /* 0x0000001000057882 */ /* 0x000fca0000000000 */
[----:B------:R-:W-:Y:S04]  /*2d90*/  DEPBAR.LE SB1, 0x36 ;  /* 0x00009d800000791a */ /* 0x000fe80000000000 */
[----:B------:R-:W1:Y:S02]  /*2da0*/  UTCATOMSWS.FIND_AND_SET.ALIGN UP0, UR5, UR5 ;  /* 0x00000005000575e3 */ /* 0x000e640008000800 */
[----:B-1----:R-:W-:Y:S01]  /*2db0*/  MOV R3, UR5 ;  /* 0x0000000500037c02 */ /* 0x002fe20008000f00 */
[----:B------:R-:W-:Y:S05]  /*2dc0*/  BRA.U !UP0, `(.L_x_55) ;  /* 0xfffffffd08e87547 */ /* 0x000fea000b83ffff */
.L_x_54:
[-C--:B------:R-:W-:Y:S02]  /*2dd0*/  SHF.L.U32 R2, R2, R3.reuse, RZ ;  /* 0x0000000302027219 */ /* 0x080fe400000006ff */
[----:B------:R-:W-:Y:S01]  /*2de0*/  SHF.L.U32 R0, R0, R3, RZ ;  /* 0x0000000300007219 */ /* 0x000fe200000006ff */
[----:B------:R-:W-:Y:S02]  /*2df0*/  IMAD.SHL.U32 R3, R3, 0x20, RZ ;  /* 0x0000002003037824 */ /* 0x000fe400078e00ff */
[----:B------:R1:W-:Y:S04]  /*2e00*/  ATOMS.OR RZ, [UR4+0x14], R2 ;  /* 0x00001402ffff798c */ /* 0x0003e8000b000004 */
[----:B------:R1:W-:Y:S04]  /*2e10*/  ATOMS.OR RZ, [UR4+0x18], R0 ;  /* 0x00001800ffff798c */ /* 0x0003e8000b000004 */
[----:B------:R1:W-:Y:S01]  /*2e20*/  STS [UR37+0x150], R3 ;  /* 0x00015003ff007988 */ /* 0x0003e20008000825 */
[----:B------:R-:W-:Y:S05]  /*2e30*/  BRA `(.L_x_53) ;  /* 0x0000000000107947 */ /* 0x000fea0003800000 */
.L_x_52:
[----:B------:R-:W-:Y:S02]  /*2e40*/  MOV R0, 0xffffffff ;  /* 0xffffffff00007802 */ /* 0x000fe40000000f00 */
[----:B------:R-:W-:-:S03]  /*2e50*/  MOV R2, 0x2e80 ;  /* 0x00002e8000027802 */ /* 0x000fc60000000f00 */
[----:B------:R1:W-:Y:S04]  /*2e60*/  STS [UR37+0x150], R0 ;  /* 0x00015000ff007988 */ /* 0x0003e80008000825 */
[----:B-1-3-5:R-:W-:Y:S05]  /*2e70*/  CALL.REL.NOINC `($__internal_1_$__cuda_sm10x_tcgen05_guardrail_trap_phase_invalid_during_alloc) ;  /* 0x0000008c00907944 */ /* 0x02afea0003c00000 */
.L_x_53:
[----:B------:R-:W-:Y:S05]  /*2e80*/  WARPSYNC.ALL ;  /* 0x0000000000007948 */ /* 0x000fea0003800000 */
[----:B------:R-:W2:Y:S01]  /*2e90*/  S2UR UR6, SR_CgaCtaId ;  /* 0x00000000000679c3 */ /* 0x000ea20000008800 */
[----:B------:R-:W-:Y:S01]  /*2ea0*/  UMOV UR4, 0x400 ;  /* 0x0000040000047882 */ /* 0x000fe20000000000 */
[----:B------:R-:W-:-:S06]  /*2eb0*/  NOP ;  /* 0x0000000000007918 */ /* 0x000fcc0000000000 */
[----:B------:R-:W-:Y:S06]  /*2ec0*/  BAR.ARV 0x6, 0xa0 ;  /* 0x0182800000007b1d */ /* 0x000fec0000002000 */
[----:B------:R-:W4:Y:S01]  /*2ed0*/  LDCU UR7, c[0x0][0x38c] ;  /* 0x00007180ff0777ac */ /* 0x000f220008000800 */
[----:B------:R-:W-:Y:S01]  /*2ee0*/  IMAD.MOV.U32 R11, RZ, RZ, 0x1 ;  /* 0x00000001ff0b7424 */ /* 0x000fe200078e00ff */
[----:B------:R-:W-:Y:S01]  /*2ef0*/  CS2R R8, SRZ ;  /* 0x0000000000087805 */ /* 0x000fe2000001ff00 */
[----:B------:R-:W-:Y:S01]  /*2f00*/  IMAD.MOV.U32 R10, RZ, RZ, RZ ;  /* 0x000000ffff0a7224 */ /* 0x000fe200078e00ff */
[----:B------:R-:W-:Y:S01]  /*2f10*/  UMOV UR18, URZ ;  /* 0x000000ff00127c82 */ /* 0x000fe20008000000 */
[----:B------:R-:W-:Y:S01]  /*2f20*/  UMOV UR17, URZ ;  /* 0x000000ff00117c82 */ /* 0x000fe20008000000 */
[----:B------:R-:W-:Y:S01]  /*2f30*/  UMOV UR20, 0x0 ;  /* 0x0000000000147882 */ /* 0x000fe20000000000 */
[----:B------:R-:W-:Y:S01]  /*2f40*/  UMOV UR21, 0x8400010 ;  /* 0x0840001000157882 */ /* 0x000fe20000000000 */
[----:B--2---:R-:W-:Y:S01]  /*2f50*/  ULEA UR6, UR6, UR4, 0x18 ;  /* 0x0000000406067291 */ /* 0x004fe2000f8ec0ff */
[----:B------:R-:W2:Y:S03]  /*2f60*/  LDCU UR4, c[0x0][0x38c] ;  /* 0x00007180ff0477ac */ /* 0x000ea60008000800 */
[----:B------:R-:W-:-:S02]  /*2f70*/  UIADD3 UR11, UPT, UPT, UR6, 0xc400, URZ ;  /* 0x0000c400060b7890 */ /* 0x000fc4000fffe0ff */
[----:B----4-:R-:W-:-:S03]  /*2f80*/  UIADD3 UR7, UPT, UPT, UR7, 0x1f, URZ ;  /* 0x0000001f07077890 */ /* 0x010fc6000fffe0ff */
[----:B-1----:R-:W1:Y:S01]  /*2f90*/  LDS R0, [UR6+0x150] ;  /* 0x00015006ff007984 */ /* 0x002e620008000800 */
[----:B------:R-:W-:Y:S02]  /*2fa0*/  UIADD3 UR12, UPT, UPT, UR6, 0x13400, URZ ;  /* 0x00013400060c7890 */ /* 0x000fe4000fffe0ff */
[----:B------:R-:W-:Y:S02]  /*2fb0*/  USHF.R.S32.HI UR5, URZ, 0x1f, UR7 ;  /* 0x0000001fff057899 */ /* 0x000fe40008011407 */
[----:B------:R-:W-:Y:S02]  /*2fc0*/  USHF.R.U32.HI UR11, URZ, 0x4, UR11 ;  /* 0x00000004ff0b7899 */ /* 0x000fe4000801160b */
[----:B------:R-:W-:Y:S02]  /*2fd0*/  ULEA.HI UR5, UR5, UR7, URZ, 0x5 ;  /* 0x0000000705057291 */ /* 0x000fe4000f8f28ff */
[----:B------:R-:W-:Y:S02]  /*2fe0*/  USHF.R.U32.HI UR12, URZ, 0x4, UR12 ;  /* 0x00000004ff0c7899 */ /* 0x000fe4000801160c */
[----:B------:R-:W-:-:S02]  /*2ff0*/  USHF.R.S32.HI UR5, URZ, 0x5, UR5 ;  /* 0x00000005ff057899 */ /* 0x000fc40008011405 */
[----:B------:R-:W-:Y:S02]  /*3000*/  ULOP3.LUT UR11, UR11, 0x3fff, URZ, 0xc0, !UPT ;  /* 0x00003fff0b0b7892 */ /* 0x000fe4000f8ec0ff */
[----:B------:R-:W-:Y:S02]  /*3010*/  UISETP.LT.AND UP0, UPT, UR5, 0x1, UPT ;  /* 0x000000010500788c */ /* 0x000fe4000bf01270 */
[----:B------:R-:W-:Y:S02]  /*3020*/  ULOP3.LUT UR12, UR12, 0x3fff, URZ, 0xc0, !UPT ;  /* 0x00003fff0c0c7892 */ /* 0x000fe4000f8ec0ff */
[----:B------:R-:W-:Y:S02]  /*3030*/  USEL UR10, UR5, 0x1, !UP0 ;  /* 0x00000001050a7887 */ /* 0x000fe4000c000000 */
[----:B------:R-:W-:Y:S02]  /*3040*/  ULOP3.LUT UR11, UR11, 0x10000, URZ, 0xfc, !UPT ;  /* 0x000100000b0b7892 */ /* 0x000fe4000f8efcff */
[----:B------:R-:W-:-:S02]  /*3050*/  ULOP3.LUT UR12, UR12, 0x10000, URZ, 0xfc, !UPT ;  /* 0x000100000c0c7892 */ /* 0x000fc4000f8efcff */
[----:B------:R-:W-:Y:S02]  /*3060*/  UIADD3 UR10, UPT, UPT, -UR10, URZ, URZ ;  /* 0x000000ff0a0a7290 */ /* 0x000fe4000fffe1ff */
[----:B--2---:R-:W-:Y:S01]  /*3070*/  UISETP.GE.AND UP3, UPT, UR4, 0x1, UPT ;  /* 0x000000010400788c */ /* 0x004fe2000bf66270 */
[----:B-1----:R-:W-:-:S15]  /*3080*/  R2UR UR19, R0 ;  /* 0x00000000001372ca */ /* 0x002fde00000e0000 */
.L_x_62:
[----:B------:R-:W-:Y:S02]  /*3090*/  LEA R0, R10, UR6, 0x3 ;  /* 0x000000060a007c11 */ /* 0x000fe4000f8e18ff */
[----:B------:R-:W-:Y:S02]  /*30a0*/  SHF.L.U32 R5, R9, 0x1f, RZ ;  /* 0x0000001f09057819 */ /* 0x000fe400000006ff */
[----:B------:R-:W-:Y:S01]  /*30b0*/  PLOP3.LUT P0, PT, PT, PT, UP3, 0x80, 0x8 ;  /* 0x000000000008781c */ /* 0x000fe20003f0f038 */
[----:B------:R-:W-:Y:S01]  /*30c0*/  VIADD R3, R0, 0xd0 ;  /* 0x000000d000037836 */ /* 0x000fe20000000000 */
[----:B-1----:R-:W1:Y:S02]  /*30d0*/  SYNCS.PHASECHK.TRANS64.TRYWAIT P1, [R0+URZ+0xc0], R5 ;  /* 0x0000c005000075a7 */ /* 0x002e6400080211ff */
[----:B-1--4-:R-:W-:Y:S09]  /*30e0*/  @!P1 BRA `(.L_x_56) ;  /* 0x0000008400289947 */ /* 0x012ff20003800000 */
.L_x_150:
[----:B------:R-:W-:Y:S01]  /*30f0*/  LEA R4, R10, UR6, 0x4 ;  /* 0x000000060a047c11 */ /* 0x000fe2000f8e20ff */
[----:B------:R-:W-:Y:S01]  /*3100*/  @UP3 ULEA UR4, UR17, UR6, 0x3 ;  /* 0x0000000611043291 */ /* 0x000fe2000f8e18ff */
[----:B------:R-:W-:Y:S01]  /*3110*/  PLOP3.LUT P2, PT, PT, PT, PT, 0x80, 0x8 ;  /* 0x000000000008781c */ /* 0x000fe20003f4f070 */
[----:B------:R-:W-:Y:S01]  /*3120*/  ULEA UR9, UR18, UR6, 0x3 ;  /* 0x0000000612097291 */ /* 0x000fe2000f8e18ff */
[----:B------:R-:W-:Y:S02]  /*3130*/  PRMT R3, RZ, 0x654, R3 ;  /* 0x00000654ff037816 */ /* 0x000fe40000000003 */
[----:B-1----:R-:W1:Y:S01]  /*3140*/  LDS.128 R4, [R4+0x130] ;  /* 0x0001300004047984 */ /* 0x002e620000000c00 */
[----:B------:R-:W-:Y:S02]  /*3150*/  @P0 SHF.L.U32 R2, R8, 0x1f, RZ ;  /* 0x0000001f08020819 */ /* 0x000fe400000006ff */
[----:B------:R-:W-:Y:S01]  /*3160*/  SHF.L.U32 R0, R11, 0x1f, RZ ;  /* 0x0000001f0b007819 */ /* 0x000fe200000006ff */
[----:B------:R-:W-:Y:S01]  /*3170*/  @!PT LDS RZ, [RZ] ;  /* 0x00000000fffff984 */ /* 0x000fe20000000800 */
[----:B------:R-:W-:Y:S01]  /*3180*/  @!PT LDS RZ, [RZ] ;  /* 0x00000000fffff984 */ /* 0x000fe20000000800 */
[----:B------:R-:W-:Y:S01]  /*3190*/  @!PT LDS RZ, [RZ] ;  /* 0x00000000fffff984 */ /* 0x000fe20000000800 */
[----:B------:R-:W-:Y:S01]  /*31a0*/  @!PT LDS RZ, [RZ] ;  /* 0x00000000fffff984 */ /* 0x000fe20000000800 */
[----:B------:R2:W-:Y:S06]  /*31b0*/  MEMBAR.ALL.CTA ;  /* 0x0000000000007992 */ /* 0x0005ec0000008000 */
[----:B--2---:R-:W2:Y:S02]  /*31c0*/  FENCE.VIEW.ASYNC.S ;  /* 0x00000000000073c6 */ /* 0x004ea40000000000 */
[----:B--2---:R2:W-:Y:S01]  /*31d0*/  SYNCS.ARRIVE.TRANS64.RED.A1T0 RZ, [R3+URZ], RZ ;  /* 0x000000ff03ff79a7 */ /* 0x0045e200081004ff */
[----:B------:R2:W4:Y:S01]  /*31e0*/  @P0 SYNCS.PHASECHK.TRANS64.TRYWAIT P2, [UR4], R2 ;  /* 0x00000002ff0005a7 */ /* 0x0005220008041104 */
[----:B-1----:R-:W-:Y:S01]  /*31f0*/  LOP3.LUT P1, RZ, R6, 0x1, RZ, 0xc0, !PT ;  /* 0x0000000106ff7812 */ /* 0x002fe2000782c0ff */
[----:B------:R-:W1:Y:S02]  /*3200*/  SYNCS.PHASECHK.TRANS64.TRYWAIT P0, [UR9+0xf0], R0 ;  /* 0x0000f000ff0075a7 */ /* 0x000e640008001109 */
[----:B-12-4-:R-:W-:Y:S10]  /*3210*/  @!P0 BRA `(.L_x_57) ;  /* 0x0000008000f08947 */ /* 0x016ff40003800000 */
.L_x_152:
[----:B------:R-:W-:Y:S01]  /*3220*/  IADD3 R10, PT, PT, R10, 0x1, RZ ;  /* 0x000000010a0a7810 */ /* 0x000fe20007ffe0ff */
[----:B------:R-:W-:Y:S06]  /*3230*/  BRA.U !UP3, `(.L_x_58) ;  /* 0x000000010b887547 */ /* 0x000fec000b800000 */
[----:B------:R-:W-:Y:S02]  /*3240*/  ULEA UR8, UR18, UR19, 0x8 ;  /* 0x0000001312087291 */ /* 0x000fe4000f8e40ff */
[----:B------:R-:W-:Y:S01]  /*3250*/  UPLOP3.LUT UP4, UPT, UPT, UPT, UPT, 0x40, 0x4 ;  /* 0x000000000004789c */ /* 0x000fe20003f8e870 */
[----:B------:R-:W-:Y:S01]  /*3260*/  UMOV UR16, UR10 ;  /* 0x0000000a00107c82 */ /* 0x000fe20008000000 */
[----:B------:R-:W-:Y:S01]  /*3270*/  UMOV UR15, UR5 ;  /* 0x00000005000f7c82 */ /* 0x000fe20008000000 */
[----:B------:R-:W-:-:S08]  /*3280*/  UMOV UR14, UR17 ;  /* 0x00000011000e7c82 */ /* 0x000fd00008000000 */
.L_x_61:
[----:B------:R-:W-:Y:S02]  /*3290*/  UIADD3 UR16, UPT, UPT, UR16, 0x1, URZ ;  /* 0x0000000110107890 */ /* 0x000fe4000fffe0ff */
[----:B--2---:R-:W-:Y:S02]  /*32a0*/  ULEA UR7, UR14, UR6, 0x3 ;  /* 0x000000060e077291 */ /* 0x004fe4000f8e18ff */
[----:B------:R-:W-:Y:S01]  /*32b0*/  UISETP.NE.AND UP0, UPT, UR16, URZ, UPT ;  /* 0x000000ff1000728c */ /* 0x000fe2000bf05270 */
[----:B----4-:R-:W-:Y:S10]  /*32c0*/  @P2 BRA `(.L_x_59) ;  /* 0x00000000000c2947 */ /* 0x010ff40003800000 */
[----:B-1----:R-:W-:Y:S04]  /*32d0*/  SHF.L.U32 R3, R8, 0x1f, RZ ;  /* 0x0000001f08037819 */ /* 0x002fe800000006ff */
[----:B------:R-:W1:Y:S02]  /*32e0*/  SYNCS.PHASECHK.TRANS64.TRYWAIT P0, [UR7], R3 ;  /* 0x00000003ff0075a7 */ /* 0x000e640008001107 */
[----:B-1----:R-:W-:Y:S05]  /*32f0*/  @!P0 BRA `(.L_x_60) ;  /* 0x0000008000d08947 */ /* 0x002fea0003800000 */
.L_x_59:
[----:B------:R-:W-:Y:S01]  /*3300*/  UISETP.NE.AND UP1, UPT, UR15, 0x1, UPT ;  /* 0x000000010f00788c */ /* 0x000fe2000bf25270 */
[----:B------:R-:W-:Y:S01]  /*3310*/  PLOP3.LUT P2, PT, PT, PT, PT, 0x80, 0x8 ;  /* 0x000000000008781c */ /* 0x000fe20003f4f070 */
[----:B------:R-:W-:Y:S02]  /*3320*/  UIADD3 UR17, UPT, UPT, UR14, 0x1, URZ ;  /* 0x000000010e117890 */ /* 0x000fe4000fffe0ff */
[----:B------:R-:W-:Y:S02]  /*3330*/  ULEA UR22, UR14, UR12, 0x9 ;  /* 0x0000000c0e167291 */ /* 0x000fe4000f8e48ff */
[----:B------:R-:W-:Y:S01]  /*3340*/  UISETP.NE.AND UP2, UPT, UR17, 0x7, UPT ;  /* 0x000000071100788c */ /* 0x000fe2000bf45270 */
[----:B------:R-:W-:Y:S01]  /*3350*/  PLOP3.LUT P0, PT, PT, PT, UP1, 0x80, 0x8 ;  /* 0x000000000008781c */ /* 0x000fe20003f0f018 */
[----:B------:R-:W-:Y:S02]  /*3360*/  ULEA UR24, UR14, UR11, 0x8 ;  /* 0x0000000b0e187291 */ /* 0x000fe4000f8e40ff */
[----:B------:R-:W-:Y:S02]  /*3370*/  USEL UR13, URZ, 0x1, UP2 ;  /* 0x00000001ff0d7887 */ /* 0x000fe40009000000 */
[----:B------:R-:W-:Y:S02]  /*3380*/  USEL UR17, UR17, URZ, UP2 ;  /* 0x000000ff11117287 */ /* 0x000fe40009000000 */
[----:B------:R-:W-:Y:S02]  /*3390*/  UIADD3 UR7, UPT, UPT, UR7, 0x38, URZ ;  /* 0x0000003807077890 */ /* 0x000fe4000fffe0ff */
[----:B------:R-:W-:Y:S01]  /*33a0*/  @UP1 ULEA UR4, UR17, UR6, 0x3 ;  /* 0x0000000611041291 */ /* 0x000fe2000f8e18ff */
[----:B------:R-:W-:Y:S01]  /*33b0*/  LOP3.LUT R8, R8, UR13, RZ, 0x3c, !PT ;  /* 0x0000000d08087c12 */ /* 0x000fe2000f8e3cff */
[----:B------:R-:W-:Y:S01]  /*33c0*/  UMOV UR23, 0xc0004010 ;  /* 0xc000401000177882 */ /* 0x000fe20000000000 */
[----:B------:R-:W-:Y:S01]  /*33d0*/  UMOV UR25, 0xc0004010 ;  /* 0xc000401000197882 */ /* 0x000fe20000000000 */
[----:B------:R-:W-:Y:S01]  /*33e0*/  UIADD3 UR15, UPT, UPT, UR15, -0x1, URZ ;  /* 0xffffffff0f0f7890 */ /* 0x000fe2000fffe0ff */
[----:B-1----:R-:W-:Y:S01]  /*33f0*/  @P0 SHF.L.U32 R0, R8, 0x1f, RZ ;  /* 0x0000001f08000819 */ /* 0x002fe200000006ff */
[----:B------:R-:W-:Y:S03]  /*3400*/  UMOV UR14, UR17 ;  /* 0x00000011000e7c82 */ /* 0x000fe60008000000 */
[----:B------:R2:W4:Y:S01]  /*3410*/  @P0 SYNCS.PHASECHK.TRANS64.TRYWAIT P2, [UR4], R0 ;  /* 0x00000000ff0005a7 */ /* 0x0005220008041104 */
[----:B------:R2:W-:Y:S01]  /*3420*/  UTCQMMA gdesc[UR24], gdesc[UR22], tmem[UR8], tmem[UR20], idesc[UR21], UP4 ;  /* 0x00ff1416180075ea */ /* 0x0005e2000a000308 */
[----:B------:R-:W-:Y:S01]  /*3430*/  UPLOP3.LUT UP4, UPT, UPT, UPT, UPT, 0x80, 0x8 ;  /* 0x000000000008789c */ /* 0x000fe20003f8f070 */
[----:B------:R2:W-:Y:S01]  /*3440*/  UTCBAR [UR7], URZ ;  /* 0x000000ff070073e9 */ /* 0x0005e200080000ff */
[----:B------:R-:W-:Y:S09]  /*3450*/  BRA.U UP0, `(.L_x_61) ;  /* 0xfffffffd008c7547 */ /* 0x000ff2000b83ffff */
.L_x_58:
[----:B------:R-:W-:Y:S01]  /*3460*/  UIADD3 UR18, UPT, UPT, UR18, 0x1, URZ ;  /* 0x0000000112127890 */ /* 0x000fe2000fffe0ff */
[C---:B------:R-:W-:Y:S01]  /*3470*/  ISETP.NE.AND P0, PT, R10.reuse, 0x2, PT ;  /* 0x000000020a00780c */ /* 0x040fe20003f05270 */
[----:B------:R-:W-:Y:S02]  /*3480*/  UIADD3 UR9, UPT, UPT, UR9, 0xe0, URZ ;  /* 0x000000e009097890 */ /* 0x000fe4000fffe0ff */
[----:B------:R-:W-:Y:S01]  /*3490*/  UISETP.NE.AND UP0, UPT, UR18, 0x2, UPT ;  /* 0x000000021200788c */ /* 0x000fe2000bf05270 */
[----:B-12---:R-:W-:Y:S02]  /*34a0*/  SEL R0, RZ, 0x1, P0 ;  /* 0x00000001ff007807 */ /* 0x006fe40000000000 */
[----:B------:R-:W-:Y:S01]  /*34b0*/  SEL R10, R10, RZ, P0 ;  /* 0x000000ff0a0a7207 */ /* 0x000fe20000000000 */
[----:B------:R-:W-:Y:S01]  /*34c0*/  USEL UR4, URZ, 0x1, UP0 ;  /* 0x00000001ff047887 */ /* 0x000fe20008000000 */
[----:B------:R-:W-:Y:S01]  /*34d0*/  LOP3.LUT R9, R9, R0, RZ, 0x3c, !PT ;  /* 0x0000000009097212 */ /* 0x000fe200078e3cff */
[----:B------:R-:W-:Y:S01]  /*34e0*/  USEL UR18, UR18, URZ, UP0 ;  /* 0x000000ff12127287 */ /* 0x000fe20008000000 */
[----:B------:R1:W-:Y:S03]  /*34f0*/  UTCBAR [UR9], URZ ;  /* 0x000000ff090073e9 */ /* 0x0003e600080000ff */
[----:B------:R-:W-:Y:S01]  /*3500*/  LOP3.LUT R11, R11, UR4, RZ, 0x3c, !PT ;  /* 0x000000040b0b7c12 */ /* 0x000fe2000f8e3cff */
[----:B------:R-:W-:Y:S07]  /*3510*/  @P1 BRA `(.L_x_62) ;  /* 0xfffffff800dc1947 */ /* 0x000fee000383ffff */
[----:B------:R-:W2:Y:S01]  /*3520*/  S2UR UR4, SR_CgaCtaId ;  /* 0x00000000000479c3 */ /* 0x000ea20000008800 */
[----:B------:R-:W-:Y:S01]  /*3530*/  ELECT P0, URZ, PT ;  /* 0x0000000000ff782f */ /* 0x000fe20003800000 */
[----:B------:R-:W-:Y:S01]  /*3540*/  IMAD.MOV.U32 R0, RZ, RZ, 0x1 ;  /* 0x00000001ff007424 */ /* 0x000fe200078e00ff */
[----:B------:R-:W-:Y:S01]  /*3550*/  UIADD3 UR6, UPT, UPT, UR6, 0xf0, URZ ;  /* 0x000000f006067890 */ /* 0x000fe2000fffe0ff */
[----:B------:R-:W-:Y:S01]  /*3560*/  SHF.L.U32 R3, R11, 0x1f, RZ ;  /* 0x0000001f0b037819 */ /* 0x000fe200000006ff */
[----:B------:R-:W-:-:S03]  /*3570*/  UMOV UR5, 0x40 ;  /* 0x0000004000057882 */ /* 0x000fc60000000000 */
[----:B------:R-:W-:Y:S01]  /*3580*/  UVIRTCOUNT.DEALLOC.SMPOOL 0x80 ;  /* 0x000000800000784c */ /* 0x000fe20000000000 */
[----:B--2---:R-:W-:Y:S02]  /*3590*/  ULEA UR4, UR4, UR5, 0x18 ;  /* 0x0000000504047291 */ /* 0x004fe4000f8ec0ff */
[----:B------:R-:W-:-:S07]  /*35a0*/  ULEA UR5, UR18, UR6, 0x3 ;  /* 0x0000000612057291 */ /* 0x000fce000f8e18ff */
[----:B------:R2:W-:Y:S02]  /*35b0*/  @P0 STS.U8 [UR4+0x1c], R0 ;  /* 0x00001c00ff000988 */ /* 0x0005e40008000004 */
[----:B------:R-:W3:Y:S02]  /*35c0*/  SYNCS.PHASECHK.TRANS64.TRYWAIT P0, [UR5], R3 ;  /* 0x00000003ff0075a7 */ /* 0x000ee40008001105 */
[----:B--23--:R-:W-:Y:S05]  /*35d0*/  @!P0 BRA `(.L_x_63) ;  /* 0x0000008000308947 */ /* 0x00cfea0003800000 */
.L_x_155:
[----:B------:R-:W-:-:S04]  /*35e0*/  UIADD3 UR7, UPT, UPT, UR18, 0x1, URZ ;  /* 0x0000000112077890 */ /* 0x000fc8000fffe0ff */
[----:B------:R-:W-:-:S04]  /*35f0*/  UISETP.NE.AND UP0, UPT, UR7, 0x2, UPT ;  /* 0x000000020700788c */ /* 0x000fc8000bf05270 */
[----:B------:R-:W-:Y:S02]  /*3600*/  USEL UR5, URZ, 0x1, UP0 ;  /* 0x00000001ff057887 */ /* 0x000fe40008000000 */
[----:B------:R-:W-:-:S04]  /*3610*/  USEL UR7, UR7, URZ, UP0 ;  /* 0x000000ff07077287 */ /* 0x000fc80008000000 */
[----:B------:R-:W-:Y:S01]  /*3620*/  ULEA UR7, UR7, UR6, 0x3 ;  /* 0x0000000607077291 */ /* 0x000fe2000f8e18ff */
[----:B--2---:R-:W-:-:S04]  /*3630*/  LOP3.LUT R3, R11, UR5, RZ, 0x3c, !PT ;  /* 0x000000050b037c12 */ /* 0x004fc8000f8e3cff */
[----:B------:R-:W-:-:S04]  /*3640*/  SHF.L.U32 R3, R3, 0x1f, RZ ;  /* 0x0000001f03037819 */ /* 0x000fc800000006ff */
[----:B------:R-:W2:Y:S02]  /*3650*/  SYNCS.PHASECHK.TRANS64.TRYWAIT P0, [UR7], R3 ;  /* 0x00000003ff0075a7 */ /* 0x000ea40008001107 */
[----:B--2---:R-:W-:Y:S05]  /*3660*/  @!P0 BRA `(.L_x_64) ;  /* 0x0000008000248947 */ /* 0x004fea0003800000 */
.L_x_157:
[----:B------:R-:W-:Y:S01]  /*3670*/  NOP ;  /* 0x0000000000007918 */ /* 0x000fe20000000000 */
[----:B--2---:R-:W2:Y:S01]  /*3680*/  LDS R0, [UR4+0x14] ;  /* 0x00001404ff007984 */ /* 0x004ea20008000800 */
[----:B------:R-:W-:Y:S01]  /*3690*/  ULOP3.LUT UR6, UR19, 0xffff, URZ, 0xc0, !UPT ;  /* 0x0000ffff13067892 */ /* 0x000fe2000f8ec0ff */
[----:B------:R-:W-:Y:S01]  /*36a0*/  UMOV UR8, 0xffff ;  /* 0x0000ffff00087882 */ /* 0x000fe20000000000 */
[----:B------:R-:W-:Y:S02]  /*36b0*/  UMOV UR5, 0x1 ;  /* 0x0000000100057882 */ /* 0x000fe40000000000 */
[----:B------:R-:W-:-:S04]  /*36c0*/  USHF.R.U32.HI UR6, URZ, 0x5, UR6 ;  /* 0x00000005ff067899 */ /* 0x000fc80008011606 */
[----:B------:R-:W-:Y:S02]  /*36d0*/  USHF.L.U32 UR8, UR8, UR6, URZ ;  /* 0x0000000608087299 */ /* 0x000fe400080006ff */
[----:B------:R-:W-:-:S04]  /*36e0*/  USHF.L.U32 UR5, UR5, UR6, URZ ;  /* 0x0000000605057299 */ /* 0x000fc800080006ff */
[----:B--2---:R-:W-:-:S04]  /*36f0*/  LOP3.LUT R0, R0, UR8, RZ, 0xc0, !PT ;  /* 0x0000000800007c12 */ /* 0x004fc8000f8ec0ff */
[----:B------:R-:W-:-:S13]  /*3700*/  ISETP.NE.AND P0, PT, R0, UR8, PT ;  /* 0x0000000800007c0c */ /* 0x000fda000bf05270 */
[----:B------:R-:W-:Y:S05]  /*3710*/  @P0 BRA `(.L_x_65) ;  /* 0x0000000000580947 */ /* 0x000fea0003800000 */
[----:B------:R-:W2:Y:S02]  /*3720*/  LDS R0, [UR4+0x18] ;  /* 0x00001804ff007984 */ /* 0x000ea40008000800 */
[----:B--2---:R-:W-:-:S04]  /*3730*/  LOP3.LUT R0, R0, UR5, RZ, 0xc0, !PT ;  /* 0x0000000500007c12 */ /* 0x004fc8000f8ec0ff */
[----:B------:R-:W-:-:S13]  /*3740*/  ISETP.NE.AND P0, PT, R0, UR5, PT ;  /* 0x0000000500007c0c */ /* 0x000fda000bf05270 */
[----:B------:R-:W-:Y:S05]  /*3750*/  @P0 BRA `(.L_x_66) ;  /* 0x00000000003c0947 */ /* 0x000fea0003800000 */
[----:B------:R-:W2:Y:S01]  /*3760*/  S2R R2, SR_LANEID ;  /* 0x0000000000027919 */ /* 0x000ea20000000000 */
[----:B------:R-:W-:Y:S01]  /*3770*/  ULOP3.LUT UR8, URZ, UR8, URZ, 0x33, !UPT ;  /* 0x00000008ff087292 */ /* 0x000fe2000f8e33ff */
[----:B------:R-:W-:Y:S01]  /*3780*/  LOP3.LUT R4, RZ, UR5, RZ, 0x33, !PT ;  /* 0x00000005ff047c12 */ /* 0x000fe2000f8e33ff */
[----:B------:R-:W-:Y:S02]  /*3790*/  VOTEU.ANY UR7, UPT, PT ;  /* 0x0000000000077886 */ /* 0x000fe400038e0100 */
[----:B------:R-:W-:Y:S01]  /*37a0*/  UFLO.U32 UR7, UR7 ;  /* 0x00000007000772bd */ /* 0x000fe200080e0000 */
[----:B------:R-:W3:Y:S01]  /*37b0*/  REDUX UR5, R4 ;  /* 0x00000000040573c4 */ /* 0x000ee20000000000 */
[----:B------:R-:W-:-:S06]  /*37c0*/  IMAD.U32 R0, RZ, RZ, UR8 ;  /* 0x00000008ff007e24 */ /* 0x000fcc000f8e00ff */
[----:B------:R1:W-:Y:S01]  /*37d0*/  UTCATOMSWS.AND URZ, UR8 ;  /* 0x0000000800ff79e3 */ /* 0x0003e20008000000 */
[----:B------:R-:W4:Y:S01]  /*37e0*/  REDUX UR6, R0 ;  /* 0x00000000000673c4 */ /* 0x000f220000000000 */
[----:B--2---:R-:W-:Y:S01]  /*37f0*/  ISETP.EQ.U32.AND P0, PT, R2, UR7, PT ;  /* 0x0000000702007c0c */ /* 0x004fe2000bf02070 */
[----:B---3--:R-:W-:Y:S01]  /*3800*/  IMAD.U32 R2, RZ, RZ, UR5 ;  /* 0x00000005ff027e24 */ /* 0x008fe2000f8e00ff */
[----:B----4-:R-:W-:-:S11]  /*3810*/  MOV R3, UR6 ;  /* 0x0000000600037c02 */ /* 0x010fd60008000f00 */
[----:B------:R1:W-:Y:S04]  /*3820*/  @P0 ATOMS.AND RZ, [UR4+0x14], R3 ;  /* 0x00001403ffff098c */ /* 0x0003e8000a800004 */
[----:B------:R1:W-:Y:S01]  /*3830*/  @P0 ATOMS.AND RZ, [UR4+0x18], R2 ;  /* 0x00001802ffff098c */ /* 0x0003e2000a800004 */
[----:B------:R-:W-:Y:S05]  /*3840*/  BRA `(.L_x_67) ;  /* 0x0000000000147947 */ /* 0x000fea0003800000 */
.L_x_66:
[----:B------:R-:W-:Y:S02]  /*3850*/  MOV R2, 0x3870 ;  /* 0x0000387000027802 */ /* 0x000fe40000000f00 */
[----:B-1--45:R-:W-:Y:S05]  /*3860*/  CALL.REL.NOINC `($__internal_0_$__cuda_sm10x_tcgen05_guardrail_trap_col_being_dealloced_not_returned_by_alloc) ;  /* 0x0000008400087944 */ /* 0x032fea0003c00000 */
[----:B------:R-:W-:Y:S05]  /*3870*/  BRA `(.L_x_67) ;  /* 0x0000000000087947 */ /* 0x000fea0003800000 */
.L_x_65:
[----:B------:R-:W-:Y:S02]  /*3880*/  MOV R2, 0x38a0 ;  /* 0x000038a000027802 */ /* 0x000fe40000000f00 */
[----:B-1--45:R-:W-:Y:S05]  /*3890*/  CALL.REL.NOINC `($__internal_2_$__cuda_sm10x_tcgen05_guardrail_trap_unallocated_columns_being_dealloced) ;  /* 0x0000008400147944 */ /* 0x032fea0003c00000 */
.L_x_67:
[----:B------:R-:W-:Y:S01]  /*38a0*/  NOP ;  /* 0x0000000000007918 */ /* 0x000fe20000000000 */
[----:B-1----:R-:W-:Y:S05]  /*38b0*/  EXIT ;  /* 0x000000000000794d */ /* 0x002fea0003800000 */
.L_x_51:
[----:B------:R-:W-:-:S09]  /*38c0*/  UISETP.NE.OR UP2, UPT, UR8, 0x3, !UP2 ;  /* 0x000000030800788c */ /* 0x000fd2000d745670 */
[----:B------:R-:W-:Y:S05]  /*38d0*/  BRA.U UP2, `(.L_x_68) ;  /* 0x0000001102147547 */ /* 0x000fea000b800000 */
[----:B------:R-:W1:Y:S01]  /*38e0*/  LDC R0, c[0x0][0xb30] ;  /* 0x0002cc00ff007b82 */ /* 0x000e620000000800 */
[----:B------:R-:W2:Y:S01]  /*38f0*/  LDCU.64 UR8, c[0x0][0x888] ;  /* 0x00011100ff0877ac */ /* 0x000ea20008000a00 */
[----:B------:R-:W-:Y:S02]  /*3900*/  HFMA2 R29, -RZ, RZ, 0, 0 ;  /* 0x00000000ff1d7431 */ /* 0x000fe400000001ff */
[----:B------:R-:W-:Y:S01]  /*3910*/  IMAD.MOV.U32 R31, RZ, RZ, 0x1 ;  /* 0x00000001ff1f7424 */ /* 0x000fe200078e00ff */
[----:B------:R-:W-:Y:S01]  /*3920*/  MOV R23, 0x2000 ;  /* 0x0000200000177802 */ /* 0x000fe20000000f00 */
[----:B------:R-:W4:Y:S01]  /*3930*/  LDCU.64 UR4, c[0x0][0x890] ;  /* 0x00011200ff0477ac */ /* 0x000f220008000a00 */
[----:B------:R-:W-:Y:S01]  /*3940*/  IMAD.MOV.U32 R30, RZ, RZ, RZ ;  /* 0x000000ffff1e7224 */ /* 0x000fe200078e00ff */
[----:B------:R-:W3:Y:S01]  /*3950*/  LDC R19, c[0x0][0x370] ;  /* 0x0000dc00ff137b82 */ /* 0x000ee20000000800 */
[----:B------:R-:W-:Y:S01]  /*3960*/  UMOV UR7, 0x400 ;  /* 0x0000040000077882 */ /* 0x000fe20000000000 */
[----:B------:R-:W-:-:S02]  /*3970*/  UPLOP3.LUT UP1, UPT, UPT, UPT, UPT, 0x40, 0x4 ;  /* 0x000000000004789c */ /* 0x000fc40003f2e870 */
[----:B------:R-:W-:-:S04]  /*3980*/  ULEA UR7, UR37, UR7, 0x18 ;  /* 0x0000000725077291 */ /* 0x000fc8000f8ec0ff */
[----:B------:R-:W3:Y:S01]  /*3990*/  LDC R2, c[0x0][0xb0c] ;  /* 0x0002c300ff027b82 */ /* 0x000ee20000000800 */
[----:B------:R-:W-:Y:S02]  /*39a0*/  UIADD3 UR13, UPT, UPT, UR7, 0x88, URZ ;  /* 0x00000088070d7890 */ /* 0x000fe4000fffe0ff */
[----:B--2---:R-:W-:Y:S02]  /*39b0*/  UISETP.NE.U32.AND UP2, UPT, UR8, URZ, UPT ;  /* 0x000000ff0800728c */ /* 0x004fe4000bf45070 */
[----:B------:R-:W-:Y:S02]  /*39c0*/  UIADD3 UR33, UPT, UPT, UR7, 0x70, URZ ;  /* 0x0000007007217890 */ /* 0x000fe4000fffe0ff */
[----:B----4-:R-:W-:Y:S01]  /*39d0*/  UISETP.NE.U32.AND UP3, UPT, UR4, URZ, UPT ;  /* 0x000000ff0400728c */ /* 0x010fe2000bf65070 */
[----:B------:R-:W2:Y:S01]  /*39e0*/  LDC R18, c[0x0][0xb20] ;  /* 0x0002c800ff127b82 */ /* 0x000ea20000000800 */
[----:B-1----:R-:W-:Y:S01]  /*39f0*/  ISETP.NE.AND P1, PT, R0, 0x1, PT ;  /* 0x000000010000780c */ /* 0x002fe20003f25270 */
[----:B------:R-:W-:-:S02]  /*3a00*/  UISETP.NE.AND.EX UP2, UPT, UR9, URZ, UPT, UP2 ;  /* 0x000000ff0900728c */ /* 0x000fc4000bf45320 */
[----:B------:R-:W-:Y:S02]  /*3a10*/  UIADD3 UR25, UPT, UPT, UR7, 0x78, URZ ;  /* 0x0000007807197890 */ /* 0x000fe4000fffe0ff */
[----:B------:R-:W-:Y:S02]  /*3a20*/  UIADD3 UR17, UPT, UPT, UR7, 0x80, URZ ;  /* 0x0000008007117890 */ /* 0x000fe4000fffe0ff */
[----:B------:R-:W1:Y:S01]  /*3a30*/  LDC.64 R32, c[0x0][0x348] ;  /* 0x0000d200ff207b82 */ /* 0x000e620000000a00 */
[----:B------:R-:W-:Y:S02]  /*3a40*/  UPRMT UR13, UR37, 0x654, UR13 ;  /* 0x00000654250d7896 */ /* 0x000fe4000800000d */
[----:B------:R-:W-:-:S05]  /*3a50*/  UISETP.NE.AND.EX UP3, UPT, UR5, URZ, UPT, UP3 ;  /* 0x000000ff0500728c */ /* 0x000fca000bf65330 */
[----:B------:R-:W4:Y:S08]  /*3a60*/  LDC.64 R16, c[0x0][0xb10] ;  /* 0x0002c400ff107b82 */ /* 0x000f300000000a00 */
[----:B------:R-:W1:Y:S08]  /*3a70*/  LDC.64 R6, c[0x0][0xb18] ;  /* 0x0002c600ff067b82 */ /* 0x000e700000000a00 */
[----:B------:R-:W1:Y:S08]  /*3a80*/  LDC.64 R4, c[0x0][0xb28] ;  /* 0x0002ca00ff047b82 */ /* 0x000e700000000a00 */
[----:B--23--:R-:W1:Y:S02]  /*3a90*/  LDC R22, c[0x0][0x374] ;  /* 0x0000dd00ff167b82 */ /* 0x00ce640000000800 */
.L_x_79:
[C---:B------:R-:W-:Y:S02]  /*3aa0*/  LEA R0, R30.reuse, UR7, 0x3 ;  /* 0x000000071e007c11 */ /* 0x040fe4000f8e18ff */
[----:B------:R-:W-:Y:S02]  /*3ab0*/  SHF.L.U32 R3, R29, 0x1f, RZ ;  /* 0x0000001f1d037819 */ /* 0x000fe400000006ff */
[----:B------:R-:W-:Y:S02]  /*3ac0*/  LEA R24, R30, UR7, 0x4 ;  /* 0x000000071e187c11 */ /* 0x000fe4000f8e20ff */
[----:B--2---:R-:W2:Y:S02]  /*3ad0*/  SYNCS.PHASECHK.TRANS64.TRYWAIT P0, [R0+URZ+0xc0], R3 ;  /* 0x0000c003000075a7 */ /* 0x004ea400080011ff */
[----:B--2---:R-:W-:Y:S05]  /*3ae0*/  @!P0 BRA `(.L_x_69) ;  /* 0x0000007c001c8947 */ /* 0x004fea0003800000 */
.L_x_158:
[----:B------:R-:W-:Y:S01]  /*3af0*/  ISETP.GE.AND P0, PT, R72, 0x1, PT ;  /* 0x000000014800780c */ /* 0x000fe20003f06270 */
[----:B------:R-:W3:Y:S01]  /*3b00*/  LDS.128 R24, [R24+0x130] ;  /* 0x0001300018187984 */ /* 0x000ee20000000c00 */
[----:B--2---:R-:W-:Y:S01]  /*3b10*/  VIADD R0, R0, 0xd0 ;  /* 0x000000d000007836 */ /* 0x004fe20000000000 */
[----:B------:R-:W-:Y:S01]  /*3b20*/  @!PT LDS RZ, [RZ] ;  /* 0x00000000fffff984 */ /* 0x000fe20000000800 */
[----:B------:R-:W-:Y:S01]  /*3b30*/  @!PT LDS RZ, [RZ] ;  /* 0x00000000fffff984 */ /* 0x000fe20000000800 */
[----:B------:R-:W-:Y:S01]  /*3b40*/  @!PT LDS RZ, [RZ] ;  /* 0x00000000fffff984 */ /* 0x000fe20000000800 */
[----:B------:R-:W-:Y:S01]  /*3b50*/  @!PT LDS RZ, [RZ] ;  /* 0x00000000fffff984 */ /* 0x000fe20000000800 */
[----:B------:R2:W-:Y:S06]  /*3b60*/  MEMBAR.ALL.CTA ;  /* 0x0000000000007992 */ /* 0x0005ec0000008000 */
[----:B--2---:R-:W2:Y:S01]  /*3b70*/  FENCE.VIEW.ASYNC.S ;  /* 0x00000000000073c6 */ /* 0x004ea20000000000 */
[----:B------:R-:W-:Y:S04]  /*3b80*/  PRMT R0, RZ, 0x654, R0 ;  /* 0x00000654ff007816 */ /* 0x000fe80000000000 */
[----:B--2---:R2:W-:Y:S01]  /*3b90*/  SYNCS.ARRIVE.TRANS64.RED.A1T0 RZ, [R0+URZ], RZ ;  /* 0x000000ff00ff79a7 */ /* 0x0045e200081004ff */
[----:B---3--:R-:W-:Y:S11]  /*3ba0*/  LOP3.LUT P3, RZ, R26, 0x1, RZ, 0xc0, !PT ;  /* 0x000000011aff7812 */ /* 0x008ff6000786c0ff */
[----:B------:R-:W-:Y:S02]  /*3bb0*/  @!UPT UIADD3 URZ, UPT, UPT, URZ, URZ, URZ ;  /* 0x000000fffffff290 */ /* 0x000fe4000fffe0ff */
[----:B------:R-:W-:Y:S02]  /*3bc0*/  @P3 MOV R13, R24 ;  /* 0x00000018000d3202 */ /* 0x000fe40000000f00 */
[----:B------:R-:W-:Y:S01]  /*3bd0*/  @P3 LOP3.LUT R8, R25, 0xffff, RZ, 0xc0, !PT ;  /* 0x0000ffff19083812 */ /* 0x000fe200078ec0ff */
[----:B--2---:R-:W-:Y:S06]  /*3be0*/  @!P0 BRA `(.L_x_70) ;  /* 0x0000000000a48947 */ /* 0x004fec0003800000 */
[----:B-1----:R-:W-:Y:S01]  /*3bf0*/  IMAD.HI.U32 R35, R22, R7, RZ ;  /* 0x0000000716237227 */ /* 0x002fe200078e00ff */
[----:B------:R-:W-:Y:S02]  /*3c00*/  ISETP.NE.AND P0, PT, R6, 0x1, PT ;  /* 0x000000010600780c */ /* 0x000fe40003f05270 */
[----:B------:R-:W-:Y:S01]  /*3c10*/  ISETP.NE.AND P2, PT, R72, 0x1, PT ;  /* 0x000000014800780c */ /* 0x000fe20003f45270 */
[----:B----4-:R-:W-:Y:S01]  /*3c20*/  IMAD.HI.U32 R34, R19, R16, RZ ;  /* 0x0000001013227227 */ /* 0x010fe200078e00ff */
[----:B------:R-:W-:Y:S02]  /*3c30*/  SHF.R.U32.HI R35, RZ, R18, R35 ;  /* 0x00000012ff237219 */ /* 0x000fe40000011623 */
[----:B------:R-:W-:Y:S01]  /*3c40*/  ISETP.NE.AND P4, PT, R2, 0x1, PT ;  /* 0x000000010200780c */ /* 0x000fe20003f85270 */
[----:B------:R-:W-:Y:S01]  /*3c50*/  IMAD.HI.U32 R36, R13, R16, RZ ;  /* 0x000000100d247227 */ /* 0x000fe200078e00ff */
[----:B------:R-:W-:Y:S02]  /*3c60*/  SHF.R.U32.HI R34, RZ, R17, R34 ;  /* 0x00000011ff227219 */ /* 0x000fe40000011622 */
[----:B------:R-:W-:Y:S01]  /*3c70*/  SEL R3, R22, R35, !P0 ;  /* 0x0000002316037207 */ /* 0x000fe20004000000 */
[C---:B------:R-:W-:Y:S01]  /*3c80*/  IMAD.HI.U32 R35, R8.reuse, R7, RZ ;  /* 0x0000000708237227 */ /* 0x040fe200078e00ff */
[----:B------:R-:W-:Y:S02]  /*3c90*/  SEL R11, R19, R34, !P4 ;  /* 0x00000022130b7207 */ /* 0x000fe40006000000 */
[----:B------:R-:W-:Y:S01]  /*3ca0*/  SHF.R.U32.HI R36, RZ, R17, R36 ;  /* 0x00000011ff247219 */ /* 0x000fe20000011624 */
[----:B------:R-:W-:Y:S01]  /*3cb0*/  IMAD.HI.U32 R38, R3, R4, RZ ;  /* 0x0000000403267227 */ /* 0x000fe200078e00ff */
[----:B------:R-:W-:Y:S03]  /*3cc0*/  SHF.R.U32.HI R35, RZ, R18, R35 ;  /* 0x00000012ff237219 */ /* 0x000fe60000011623 */
[----:B------:R-:W-:Y:S01]  /*3cd0*/  IMAD.HI.U32 R34, R11, R4, RZ ;  /* 0x000000040b227227 */ /* 0x000fe200078e00ff */
[----:B------:R-:W-:Y:S02]  /*3ce0*/  @P2 SHF.R.U32.HI R3, RZ, R5, R38 ;  /* 0x00000005ff032219 */ /* 0x000fe40000011626 */
[----:B------:R-:W-:Y:S02]  /*3cf0*/  SEL R9, R8, R35, !P0 ;  /* 0x0000002308097207 */ /* 0x000fe40004000000 */
[----:B------:R-:W-:Y:S01]  /*3d00*/  @P2 SHF.R.U32.HI R11, RZ, R5, R34 ;  /* 0x00000005ff0b2219 */ /* 0x000fe20000011622 */
[C---:B------:R-:W-:Y:S01]  /*3d10*/  IMAD R10, R72.reuse, R3, RZ ;  /* 0x00000003480a7224 */ /* 0x040fe200078e02ff */
[----:B------:R-:W-:Y:S01]  /*3d20*/  SEL R3, R13, R36, !P4 ;  /* 0x000000240d037207 */ /* 0x000fe20006000000 */
[C---:B------:R-:W-:Y:S03]  /*3d30*/  IMAD.HI.U32 R14, R9.reuse, R4, RZ ;  /* 0x00000004090e7227 */ /* 0x040fe600078e00ff */
[----:B------:R-:W-:Y:S01]  /*3d40*/  ISETP.GE.AND P0, PT, R9, R10, PT ;  /* 0x0000000a0900720c */ /* 0x000fe20003f06270 */
[C---:B------:R-:W-:Y:S01]  /*3d50*/  IMAD R12, R72.reuse, R11, RZ ;  /* 0x0000000b480c7224 */ /* 0x040fe200078e02ff */
[-C--:B------:R-:W-:Y:S04]  /*3d60*/  SHF.R.U32.HI R14, RZ, R5.reuse, R14 ;  /* 0x00000005ff0e7219 */ /* 0x080fe8000001160e */
[----:B------:R-:W-:Y:S02]  /*3d70*/  ISETP.GE.OR P0, PT, R3, R12, P0 ;  /* 0x0000000c0300720c */ /* 0x000fe40000706670 */
[----:B------:R-:W-:Y:S05]  /*3d80*/  SEL R15, R9, R14, !P2 ;  /* 0x0000000e090f7207 */ /* 0x000fea0005000000 */
[----:B------:R-:W-:Y:S04]  /*3d90*/  IMAD.MOV R14, RZ, RZ, -R15 ;  /* 0x000000ffff0e7224 */ /* 0x000fe800078e0a0f */
[----:B------:R-:W-:Y:S02]  /*3da0*/  IMAD R14, R72, R14, R9 ;  /* 0x0000000e480e7224 */ /* 0x000fe400078e0209 */
[C---:B------:R-:W-:Y:S05]  /*3db0*/  @!P0 IMAD.HI.U32 R10, R3.reuse, R4, RZ ;  /* 0x00000004030a8227 */ /* 0x040fea00078e00ff */
[----:B------:R-:W-:Y:S04]  /*3dc0*/  @!P0 SHF.R.U32.HI R10, RZ, R5, R10 ;  /* 0x00000005ff0a8219 */ /* 0x000fe8000001160a */
[----:B------:R-:W-:Y:S01]  /*3dd0*/  @!P0 SEL R0, R3, R10, !P2 ;  /* 0x0000000a03008207 */ /* 0x000fe20005000000 */
[----:B------:R-:W-:Y:S03]  /*3de0*/  IMAD.MOV R10, RZ, RZ, -R3 ;  /* 0x000000ffff0a7224 */ /* 0x000fe600078e0a03 */
[----:B------:R-:W-:Y:S01]  /*3df0*/  @!P0 IADD3 R15, PT, PT, R15, -R0, RZ ;  /* 0x800000000f0f8210 */ /* 0x000fe20007ffe0ff */
[----:B------:R-:W-:Y:S01]  /*3e00*/  @!P0 IMAD R0, R11, R14, R0 ;  /* 0x0000000e0b008224 */ /* 0x000fe200078e0200 */
[----:B------:R-:W-:Y:S01]  /*3e10*/  IADD3 R11, PT, PT, -R9, RZ, RZ ;  /* 0x000000ff090b7210 */ /* 0x000fe20007ffe1ff */
[----:B------:R-:W-:Y:S02]  /*3e20*/  IMAD R13, R2, R10, R13 ;  /* 0x0000000a020d7224 */ /* 0x000fe400078e020d */
[----:B------:R-:W-:Y:S02]  /*3e30*/  @!P0 IMAD R9, R15, R72, R3 ;  /* 0x000000480f098224 */ /* 0x000fe400078e0203 */
[----:B------:R-:W-:Y:S02]  /*3e40*/  @!P0 IMAD.MOV.U32 R3, RZ, RZ, R0 ;  /* 0x000000ffff038224 */ /* 0x000fe400078e0000 */
[----:B------:R-:W-:Y:S02]  /*3e50*/  IMAD R8, R6, R11, R8 ;  /* 0x0000000b06087224 */ /* 0x000fe400078e0208 */
[----:B------:R-:W-:Y:S02]  /*3e60*/  IMAD R13, R3, R2, R13 ;  /* 0x00000002030d7224 */ /* 0x000fe400078e020d */
[----:B------:R-:W-:Y:S02]  /*3e70*/  IMAD R8, R9, R6, R8 ;  /* 0x0000000609087224 */ /* 0x000fe400078e0208 */
.L_x_70:
[----:B------:R-:W-:Y:S05]  /*3e80*/  BRA.U UP1, `(.L_x_71) ;  /* 0x0000000101107547 */ /* 0x000fea000b800000 */
[----:B------:R-:W-:Y:S04]  /*3e90*/  MOV R0, UR6 ;  /* 0x0000000600007c02 */ /* 0x000fe80008000f00 */
[----:B------:R-:W-:Y:S04]  /*3ea0*/  SHF.L.U32 R3, R0, 0x1f, RZ ;  /* 0x0000001f00037819 */ /* 0x000fe800000006ff */
[----:B------:R-:W2:Y:S02]  /*3eb0*/  SYNCS.PHASECHK.TRANS64.TRYWAIT P0, [UR7+0xb8], R3 ;  /* 0x0000b803ff0075a7 */ /* 0x000ea40008001107 */
[----:B--2---:R-:W-:Y:S05]  /*3ec0*/  @!P0 BRA `(.L_x_72) ;  /* 0x0000007800388947 */ /* 0x004fea0003800000 */
.L_x_71:
[----:B------:R-:W-:Y:S02]  /*3ed0*/  R2UR UR35, R21 ;  /* 0x00000000152372ca */ /* 0x000fe400000e0000 */
[----:B------:R-:W-:Y:S02]  /*3ee0*/  R2UR UR34, R20 ;  /* 0x00000000142272ca */ /* 0x000fe400000e0000 */
[----:B------:R-:W-:Y:S02]  /*3ef0*/  ISETP.NE.U32.AND P2, PT, RZ, UR4, PT ;  /* 0x00000004ff007c0c */ /* 0x000fe4000bf45070 */
[----:B------:R-:W-:Y:S02]  /*3f00*/  SHF.L.U32 R12, R31, 0x1f, RZ ;  /* 0x0000001f1f0c7819 */ /* 0x000fe400000006ff */
[----:B------:R-:W-:Y:S05]  /*3f10*/  ISETP.NE.AND.EX P2, PT, RZ, UR5, PT, P2 ;  /* 0x00000005ff007c0c */ /* 0x000fea000bf45320 */
[----:B------:R-:W-:Y:S02]  /*3f20*/  USHF.L.U32 UR35, UR35, 0x7, URZ ;  /* 0x0000000723237899 */ /* 0x000fe400080006ff */
[----:B------:R-:W-:Y:S01]  /*3f30*/  USHF.L.U32 UR34, UR34, 0x8, URZ ;  /* 0x0000000822227899 */ /* 0x000fe200080006ff */
[----:B------:R-:W-:Y:S11]  /*3f40*/  BRA.U !UP3, `(.L_x_73) ;  /* 0x000000010b347547 */ /* 0x000ff6000b800000 */
[----:B------:R-:W-:Y:S01]  /*3f50*/  UPLOP3.LUT UP0, UPT, UPT, UPT, UP2, 0x80, 0x8 ;  /* 0x000000000008789c */ /* 0x000fe20003f0f020 */
[----:B--2---:R-:W-:Y:S02]  /*3f60*/  HFMA2 R0, -RZ, RZ, 0, 5.9604644775390625e-08 ;  /* 0x00000001ff007431 */ /* 0x004fe400000001ff */
[----:B------:R-:W-:Y:S03]  /*3f70*/  IMAD.MOV.U32 R171, RZ, RZ, 0x1 ;  /* 0x00000001ffab7424 */ /* 0x000fe600078e00ff */
[----:B------:R-:W-:Y:S05]  /*3f80*/  PLOP3.LUT P0, PT, PT, PT, UP0, 0x80, 0x8 ;  /* 0x000000000008781c */ /* 0x000fea0003f0f008 */
[----:B------:R-:W2:Y:S01]  /*3f90*/  @UP0 LDCU.64 UR10, c[0x0][0x888] ;  /* 0x00011100ff0a07ac */ /* 0x000ea20008000a00 */
[----:B------:R-:W-:Y:S07]  /*3fa0*/  @UP0 UIMAD UR8, UR36, UR4, URZ ;  /* 0x00000004240802a4 */ /* 0x000fee000f8e02ff */
[----:B------:R-:W-:Y:S01]  /*3fb0*/  @!P0 PRMT R171, R0, 0x7610, R171 ;  /* 0x0000761000ab8816 */ /* 0x000fe200000000ab */
[----:B--2---:R-:W-:Y:S03]  /*3fc0*/  @UP0 UIMAD.WIDE UR10, UR8, 0x4, UR10 ;  /* 0x00000004080a08a5 */ /* 0x004fe6000f8e020a */
[----:B------:R-:W2:Y:S03]  /*3fd0*/  @!UP0 LDCU UR8, c[0x0][0x880] ;  /* 0x00011000ff0887ac */ /* 0x000ea60008000800 */
[----:B------:R-:W-:Y:S01]  /*3fe0*/  IMAD.U32 R10, RZ, RZ, UR10 ;  /* 0x0000000aff0a7e24 */ /* 0x000fe2000f8e00ff */
[----:B------:R-:W-:Y:S05]  /*3ff0*/  MOV R11, UR11 ;  /* 0x0000000b000b7c02 */ /* 0x000fea0008000f00 */
[----:B-----5:R3:W5:Y:S02]  /*4000*/  @P0 LDG.E R81, desc[UR46][R10.64] ;  /* 0x0000002e0a510981 */ /* 0x020764000c1e1900 */
[----:B--23--:R-:W-:Y:S07]  /*4010*/  @!P0 IMAD.U32 R81, RZ, RZ, UR8 ;  /* 0x00000008ff518e24 */ /* 0x00cfee000f8e00ff */
.L_x_73:
[----:B-----5:R-:W-:Y:S01]  /*4020*/  @!P2 FSETP.EQ.AND P0, PT, R81, RZ, PT ;  /* 0x000000ff5100a20b */ /* 0x020fe20003f02000 */
[----:B------:R-:W-:Y:S01]  /*4030*/  @!UPT UIADD3 URZ, UPT, UPT, URZ, URZ, URZ ;  /* 0x000000fffffff290 */ /* 0x000fe2000fffe0ff */
[----:B------:R-:W-:Y:S11]  /*4040*/  @!P2 BRA `(.L_x_74) ;  /* 0x000000000014a947 */ /* 0x000ff60003800000 */
[----:B------:R-:W-:Y:S02]  /*4050*/  LOP3.LUT P2, RZ, R171, 0xff, RZ, 0xc0, !PT ;  /* 0x000000ffabff7812 */ /* 0x000fe4000784c0ff */
[----:B------:R-:W-:Y:S04]  /*4060*/  PLOP3.LUT P0, PT, PT, PT, UP0, 0x80, 0x8 ;  /* 0x000000000008781c */ /* 0x000fe80003f0f008 */
[----:B------:R-:W-:Y:S07]  /*4070*/  PLOP3.LUT P0, PT, P0, PT, PT, 0x8, 0x80 ;  /* 0x000000000080781c */ /* 0x000fee000070e170 */
[----:B------:R-:W-:Y:S11]  /*4080*/  @P2 FSETP.EQ.AND P0, PT, R81, RZ, PT ;  /* 0x000000ff5100220b */ /* 0x000ff60003f02000 */
[----:B------:R-:W-:Y:S02]  /*4090*/  @!UPT UIADD3 URZ, UPT, UPT, URZ, URZ, URZ ;  /* 0x000000fffffff290 */ /* 0x000fe4000fffe0ff */
.L_x_74:
[----:B------:R-:W3:Y:S01]  /*40a0*/  SYNCS.PHASECHK.TRANS64.TRYWAIT P2, [UR7+0x90], R12 ;  /* 0x0000900cff0075a7 */ /* 0x000ee20008041107 */
[----:B------:R-:W-:Y:S04]  /*40b0*/  ELECT P4, URZ, PT ;  /* 0x0000000000ff782f */ /* 0x000fe80003880000 */
[----:B------:R-:W-:Y:S11]  /*40c0*/  PLOP3.LUT P4, PT, P0, P4, PT, 0xf2, 0x2f ;  /* 0x00000000002f781c */ /* 0x000ff60000789e72 */
[----:B------:R-:W-:Y:S02]  /*40d0*/  @!UPT UIADD3 URZ, UPT, UPT, URZ, URZ, URZ ;  /* 0x000000fffffff290 */ /* 0x000fe4000fffe0ff */
[----:B-1----:R-:W-:Y:S05]  /*40e0*/  @!P4 IADD3 R9, P0, PT, R32, 0x580, RZ ;  /* 0x000005802009c810 */ /* 0x002fea0007f1e0ff */
[----:B--2---:R-:W-:Y:S01]  /*40f0*/  @!P4 IMAD.X R0, RZ, RZ, R33, P0 ;  /* 0x000000ffff00c224 */ /* 0x004fe200000e0621 */
[----:B---3--:R-:W-:Y:S07]  /*4100*/  @!P2 BRA `(.L_x_75) ;  /* 0x0000007400c0a947 */ /* 0x008fee0003800000 */
.L_x_161:
[----:B------:R-:W-:Y:S01]  /*4110*/  @!P4 R2UR UR8, R0 ;  /* 0x000000000008c2ca */ /* 0x000fe200000e0000 */
[----:B------:R-:W-:Y:S01]  /*4120*/  VOTEU.ALL UP1, P4 ;  /* 0x0000000000ff7886 */ /* 0x000fe20002020000 */
[----:B------:R-:W-:Y:S01]  /*4130*/  @!P4 R2UR UR9, R9 ;  /* 0x000000000909c2ca */ /* 0x000fe200000e0000 */
[----:B------:R-:W-:Y:S01]  /*4140*/  @!P4 IMAD.MOV.U32 R0, RZ, RZ, 0x2000 ;  /* 0x00002000ff00c424 */ /* 0x000fe200078e00ff */
[----:B------:R-:W-:Y:S01]  /*4150*/  UMOV UR10, 0x0 ;  /* 0x00000000000a7882 */ /* 0x000fe20000000000 */
[----:B------:R-:W-:Y:S01]  /*4160*/  UMOV UR11, 0x10000000 ;  /* 0x10000000000b7882 */ /* 0x000fe20000000000 */
[----:B------:R-:W-:Y:S01]  /*4170*/  @!UP1 UIADD3 UR32, UPT, UPT, UR7, 0x200, URZ ;  /* 0x0000020007209890 */ /* 0x000fe2000fffe0ff */
[----:B------:R-:W-:Y:S01]  /*4180*/  @!P4 IADD3 R9, P0, PT, R32, 0x580, RZ ;  /* 0x000005802009c810 */ /* 0x000fe20007f1e0ff */
[----:B------:R-:W-:Y:S05]  /*4190*/  VOTEU.ALL UP1, P4 ;  /* 0x0000000000ff7886 */ /* 0x000fea0002020000 */
[----:B------:R-:W-:Y:S01]  /*41a0*/  IMAD.U32 R11, RZ, RZ, UR8 ;  /* 0x00000008ff0b7e24 */ /* 0x000fe2000f8e00ff */
[----:B------:R-:W-:Y:S01]  /*41b0*/  UPRMT UR8, UR37, 0x654, UR33 ;  /* 0x0000065425087896 */ /* 0x000fe20008000021 */
[----:B------:R-:W-:Y:S03]  /*41c0*/  IMAD.U32 R10, RZ, RZ, UR9 ;  /* 0x00000009ff0a7e24 */ /* 0x000fe6000f8e00ff */
[----:B------:R-:W-:Y:S02]  /*41d0*/  @!P4 R2UR UR15, R11 ;  /* 0x000000000b0fc2ca */ /* 0x000fe400000e0000 */
[----:B------:R-:W-:Y:S11]  /*41e0*/  @!P4 R2UR UR14, R10 ;  /* 0x000000000a0ec2ca */ /* 0x000ff600000e0000 */
[----:B------:R-:W-:Y:S02]  /*41f0*/  @!UPT UIADD3 URZ, UPT, UPT, URZ, URZ, URZ ;  /* 0x000000fffffff290 */ /* 0x000fe4000fffe0ff */
[----:B------:R2:W-:Y:S01]  /*4200*/  @!UP1 UTMALDG.3D [UR32], [UR14], desc[UR10] ;  /* 0x00000a200e0095b4 */ /* 0x0005e20008011000 */
[----:B------:R3:W-:Y:S01]  /*4210*/  @!P4 SYNCS.ARRIVE.TRANS64.RED.A0TR RZ, [UR7+0x70], R0 ;  /* 0x00007000ffffc9a7 */ /* 0x0007e20008300407 */
[----:B------:R-:W-:Y:S01]  /*4220*/  SYNCS.ARRIVE.TRANS64.RED.A1T0 RZ, [UR8], RZ ;  /* 0x000000ffffff79a7 */ /* 0x000fe20008100408 */
[----:B---3--:R-:W-:Y:S01]  /*4230*/  @!P4 IMAD.X R0, RZ, RZ, R33, P0 ;  /* 0x000000ffff00c224 */ /* 0x008fe200000e0621 */
[----:B------:R-:W3:Y:S02]  /*4240*/  SYNCS.PHASECHK.TRANS64.TRYWAIT P2, [UR7+0x98], R12 ;  /* 0x0000980cff0075a7 */ /* 0x000ee40008041107 */
[----:B--23--:R-:W-:Y:S05]  /*4250*/  @!P2 BRA `(.L_x_76) ;  /* 0x000000740084a947 */ /* 0x00cfea0003800000 */
.L_x_163:
        /* <DEDUP_REMOVED lines=8> */
[----:B------:R-:W-:Y:S01]  /*42e0*/  @!UP1 UIADD3 UR24, UPT, UPT, UR7, 0x2200, URZ ;  /* 0x0000220007189890 */ /* 0x000fe2000fffe0ff */
[----:B------:R-:W-:Y:S01]  /*42f0*/  VOTEU.ALL UP1, P4 ;  /* 0x0000000000ff7886 */ /* 0x000fe20002020000 */
[----:B------:R-:W-:Y:S01]  /*4300*/  UMOV UR27, UR35 ;  /* 0x00000023001b7c82 */ /* 0x000fe20008000000 */
[----:B------:R-:W-:Y:S02]  /*4310*/  UMOV UR28, UR36 ;  /* 0x00000024001c7c82 */ /* 0x000fe40008000000 */
[----:B------:R-:W-:Y:S01]  /*4320*/  IMAD.U32 R11, RZ, RZ, UR8 ;  /* 0x00000008ff0b7e24 */ /* 0x000fe2000f8e00ff */
[----:B------:R-:W-:Y:S01]  /*4330*/  UPRMT UR8, UR37, 0x654, UR25 ;  /* 0x0000065425087896 */ /* 0x000fe20008000019 */
[----:B------:R-:W-:Y:S02]  /*4340*/  IMAD.U32 R10, RZ, RZ, UR9 ;  /* 0x00000009ff0a7e24 */ /* 0x000fe4000f8e00ff */
[----:B------:R-:W-:Y:S01]  /*4350*/  @!P4 IMAD.X R20, RZ, RZ, R33, P0 ;  /* 0x000000ffff14c224 */ /* 0x000fe200000e0621 */
[----:B------:R-:W-:Y:S02]  /*4360*/  @!P4 R2UR UR15, R11 ;  /* 0x000000000b0fc2ca */ /* 0x000fe400000e0000 */
[----:B------:R-:W-:Y:S11]  /*4370*/  @!P4 R2UR UR14, R10 ;  /* 0x000000000a0ec2ca */ /* 0x000ff600000e0000 */
[----:B------:R-:W-:Y:S02]  /*4380*/  @!UPT UIADD3 URZ, UPT, UPT, URZ, URZ, URZ ;  /* 0x000000fffffff290 */ /* 0x000fe4000fffe0ff */
[----:B------:R2:W-:Y:S01]  /*4390*/  @!UP1 UTMALDG.3D [UR24], [UR14], desc[UR10] ;  /* 0x00000a180e0095b4 */ /* 0x0005e20008011000 */
[----:B------:R2:W-:Y:S01]  /*43a0*/  @!P4 SYNCS.ARRIVE.TRANS64.RED.A0TR RZ, [UR7+0x78], R0 ;  /* 0x00007800ffffc9a7 */ /* 0x0005e20008300407 */
[----:B------:R-:W-:Y:S01]  /*43b0*/  SYNCS.ARRIVE.TRANS64.RED.A1T0 RZ, [UR8], RZ ;  /* 0x000000ffffff79a7 */ /* 0x000fe20008100408 */
[----:B------:R-:W3:Y:S02]  /*43c0*/  SYNCS.PHASECHK.TRANS64.TRYWAIT P2, [UR7+0xa0], R12 ;  /* 0x0000a00cff0075a7 */ /* 0x000ee40008041107 */
[----:B--23--:R-:W-:Y:S05]  /*43d0*/  @!P2 BRA `(.L_x_77) ;  /* 0x00000074003ca947 */ /* 0x00cfea0003800000 */
.L_x_165:
[----:B------:R-:W2:Y:S01]  /*43e0*/  LDC.64 R14, c[0x0][0xb10] ;  /* 0x0002c400ff0e7b82 */ /* 0x000ea20000000a00 */
[----:B------:R-:W-:Y:S01]  /*43f0*/  @!P4 R2UR UR8, R20 ;  /* 0x000000001408c2ca */ /* 0x000fe200000e0000 */
[----:B------:R-:W-:Y:S01]  /*4400*/  VOTEU.ALL UP1, P4 ;  /* 0x0000000000ff7886 */ /* 0x000fe20002020000 */
[----:B------:R-:W-:Y:S01]  /*4410*/  @!P4 R2UR UR9, R21 ;  /* 0x000000001509c2ca */ /* 0x000fe200000e0000 */
[----:B------:R-:W-:Y:S01]  /*4420*/  UMOV UR10, 0x0 ;  /* 0x00000000000a7882 */ /* 0x000fe20000000000 */
[----:B------:R-:W-:Y:S03]  /*4430*/  UMOV UR11, 0x10000000 ;  /* 0x10000000000b7882 */ /* 0x000fe60000000000 */
[----:B------:R-:W3:Y:S01]  /*4440*/  LDC.64 R10, c[0x0][0xb18] ;  /* 0x0002c600ff0a7b82 */ /* 0x000ee20000000a00 */
[----:B------:R-:W-:Y:S01]  /*4450*/  @!UP1 UIADD3 UR18, UPT, UPT, UR34, 0x80, URZ ;  /* 0x0000008022129890 */ /* 0x000fe2000fffe0ff */
[----:B------:R-:W-:Y:S01]  /*4460*/  @P3 SHF.R.U32.HI R28, RZ, 0x10, R25 ;  /* 0x00000010ff1c3819 */ /* 0x000fe20000011619 */
[----:B------:R-:W-:Y:S01]  /*4470*/  @!UP1 UIADD3 UR16, UPT, UPT, UR7, 0x4200, URZ ;  /* 0x0000420007109890 */ /* 0x000fe2000fffe0ff */
[----:B------:R-:W-:Y:S01]  /*4480*/  VIADD R30, R30, 0x1 ;  /* 0x000000011e1e7836 */ /* 0x000fe20000000000 */
[----:B------:R-:W-:Y:S03]  /*4490*/  VOTEU.ALL UP1, P4 ;  /* 0x0000000000ff7886 */ /* 0x000fe60002020000 */
[----:B------:R-:W5:Y:S01]  /*44a0*/  @!P1 LDC R0, c[0x0][0xb20] ;  /* 0x0002c800ff009b82 */ /* 0x000f620000000800 */
[----:B------:R-:W-:Y:S01]  /*44b0*/  UMOV UR19, UR35 ;  /* 0x0000002300137c82 */ /* 0x000fe20008000000 */
[----:B------:R-:W-:Y:S01]  /*44c0*/  IMAD.U32 R21, RZ, RZ, UR8 ;  /* 0x00000008ff157e24 */ /* 0x000fe2000f8e00ff */
[----:B------:R-:W-:Y:S05]  /*44d0*/  UMOV UR20, UR36 ;  /* 0x0000002400147c82 */ /* 0x000fea0008000000 */
[----:B-1----:R-:W1:Y:S01]  /*44e0*/  @!P1 LDC R3, c[0x0][0xb0c] ;  /* 0x0002c300ff039b82 */ /* 0x002e620000000800 */
[----:B------:R-:W-:Y:S01]  /*44f0*/  IMAD.U32 R20, RZ, RZ, UR9 ;  /* 0x00000009ff147e24 */ /* 0x000fe2000f8e00ff */
[----:B------:R-:W-:Y:S01]  /*4500*/  UPRMT UR8, UR37, 0x654, UR17 ;  /* 0x0000065425087896 */ /* 0x000fe20008000011 */
[----:B------:R-:W-:Y:S03]  /*4510*/  @!P4 R2UR UR15, R21 ;  /* 0x00000000150fc2ca */ /* 0x000fe600000e0000 */
[----:B------:R-:W-:Y:S01]  /*4520*/  @!P4 R2UR UR14, R20 ;  /* 0x00000000140ec2ca */ /* 0x000fe200000e0000 */
[----:B------:R-:W-:Y:S11]  /*4530*/  @!P4 IMAD.MOV.U32 R20, RZ, RZ, 0x2000 ;  /* 0x00002000ff14c424 */ /* 0x000ff600078e00ff */
[----:B------:R-:W-:Y:S01]  /*4540*/  @!UPT UIADD3 URZ, UPT, UPT, URZ, URZ, URZ ;  /* 0x000000fffffff290 */ /* 0x000fe2000fffe0ff */
[----:B------:R1:W-:Y:S01]  /*4550*/  @!UP1 UTMALDG.3D [UR16], [UR14], desc[UR10] ;  /* 0x00000a100e0095b4 */ /* 0x0003e20008011000 */
[----:B------:R1:W-:Y:S02]  /*4560*/  @!P4 SYNCS.ARRIVE.TRANS64.RED.A0TR RZ, [UR7+0x80], R20 ;  /* 0x00008014ffffc9a7 */ /* 0x0003e40008300407 */
[----:B-1----:R-:W-:Y:S01]  /*4570*/  @!P1 ISETP.NE.AND P2, PT, R3, 0x1, PT ;  /* 0x000000010300980c */ /* 0x002fe20003f45270 */
[C---:B--2---:R-:W-:Y:S01]  /*4580*/  @!P1 IMAD.HI.U32 R14, R13.reuse, R14, RZ ;  /* 0x0000000e0d0e9227 */ /* 0x044fe200078e00ff */
[----:B---3--:R-:W-:Y:S03]  /*4590*/  @!P1 ISETP.NE.AND P0, PT, R10, 0x1, PT ;  /* 0x000000010a00980c */ /* 0x008fe60003f05270 */
[C---:B------:R-:W-:Y:S01]  /*45a0*/  @!P1 IMAD.HI.U32 R11, R8.reuse, R11, RZ ;  /* 0x0000000b080b9227 */ /* 0x040fe200078e00ff */
[----:B------:R-:W-:Y:S04]  /*45b0*/  @!P1 SHF.R.U32.HI R14, RZ, R15, R14 ;  /* 0x0000000fff0e9219 */ /* 0x000fe8000001160e */
[----:B-----5:R-:W-:Y:S01]  /*45c0*/  @!P1 SHF.R.U32.HI R9, RZ, R0, R11 ;  /* 0x00000000ff099219 */ /* 0x020fe2000001160b */
[----:B------:R-:W-:Y:S01]  /*45d0*/  SYNCS.ARRIVE.TRANS64.RED.A1T0 RZ, [UR8], RZ ;  /* 0x000000ffffff79a7 */ /* 0x000fe20008100408 */
[----:B------:R-:W-:Y:S02]  /*45e0*/  @!P1 SEL R14, R13, R14, !P2 ;  /* 0x0000000e0d0e9207 */ /* 0x000fe40005000000 */
[----:B------:R-:W-:Y:S01]  /*45f0*/  @!P1 SEL R9, R8, R9, !P0 ;  /* 0x0000000908099207 */ /* 0x000fe20004000000 */
[----:B------:R-:W1:Y:S04]  /*4600*/  SYNCS.PHASECHK.TRANS64.TRYWAIT P5, [UR7+0xa8], R12 ;  /* 0x0000a80cff0075a7 */ /* 0x000e6800080a1107 */
[----:B------:R-:W-:Y:S02]  /*4610*/  @!P1 IMAD.IADD R0, R9, 0x1, -R14 ;  /* 0x0000000109009824 */ /* 0x000fe400078e0a0e */
[----:B------:R-:W-:Y:S02]  /*4620*/  @!P1 IMAD.IADD R9, R14, 0x1, -R9 ;  /* 0x000000010e099824 */ /* 0x000fe400078e0a09 */
[----:B------:R-:W-:Y:S02]  /*4630*/  @!P1 IMAD R13, R0, R3, R13 ;  /* 0x00000003000d9224 */ /* 0x000fe400078e020d */
[----:B------:R-:W-:Y:S01]  /*4640*/  @!P1 IMAD R8, R9, R10, R8 ;  /* 0x0000000a09089224 */ /* 0x000fe200078e0208 */
[----:B-1----:R-:W-:Y:S06]  /*4650*/  @!P5 BRA `(.L_x_78) ;  /* 0x0000007000b4d947 */ /* 0x002fec0003800000 */
.L_x_167:
[----:B-1----:R-:W-:Y:S01]  /*4660*/  @!P4 IADD3 R3, P0, PT, R32, 0x580, RZ ;  /* 0x000005802003c810 */ /* 0x002fe20007f1e0ff */
[----:B------:R-:W-:Y:S01]  /*4670*/  VOTEU.ALL UP1, P4 ;  /* 0x0000000000ff7886 */ /* 0x000fe20002020000 */
[----:B------:R-:W-:Y:S01]  /*4680*/  UMOV UR18, 0x0 ;  /* 0x0000000000127882 */ /* 0x000fe20000000000 */
[----:B------:R-:W-:Y:S01]  /*4690*/  UMOV UR19, 0x10000000 ;  /* 0x1000000000137882 */ /* 0x000fe20000000000 */
[----:B------:R-:W-:Y:S01]  /*46a0*/  @!P4 R2UR UR9, R3 ;  /* 0x000000000309c2ca */ /* 0x000fe200000e0000 */
[----:B------:R-:W-:Y:S01]  /*46b0*/  @!P4 IMAD.X R0, RZ, RZ, R33, P0 ;  /* 0x000000ffff00c224 */ /* 0x000fe200000e0621 */
[----:B------:R-:W-:Y:S01]  /*46c0*/  @!UP1 UIADD3 UR10, UPT, UPT, UR34, 0xc0, URZ ;  /* 0x000000c0220a9890 */ /* 0x000fe2000fffe0ff */
[----:B------:R-:W-:Y:S01]  /*46d0*/  ISETP.NE.AND P0, PT, R30, 0x2, PT ;  /* 0x000000021e00780c */ /* 0x000fe20003f05270 */
[----:B------:R-:W-:Y:S01]  /*46e0*/  UMOV UR11, UR35 ;  /* 0x00000023000b7c82 */ /* 0x000fe20008000000 */
[----:B------:R-:W-:Y:S01]  /*46f0*/  UMOV UR12, UR36 ;  /* 0x00000024000c7c82 */ /* 0x000fe20008000000 */
[----:B------:R-:W-:Y:S01]  /*4700*/  @!P4 R2UR UR8, R0 ;  /* 0x000000000008c2ca */ /* 0x000fe200000e0000 */
[----:B------:R-:W-:Y:S01]  /*4710*/  IMAD.IADD R20, R8, 0x1, R147 ;  /* 0x0000000108147824 */ /* 0x000fe200078e0293 */
[----:B------:R-:W-:Y:S01]  /*4720*/  @P3 R2UR UR36, R28 ;  /* 0x000000001c2432ca */ /* 0x000fe200000e0000 */
[----:B------:R-:W-:Y:S01]  /*4730*/  IMAD.IADD R21, R13, 0x1, R170 ;  /* 0x000000010d157824 */ /* 0x000fe200078e02aa */
[----:B------:R-:W-:Y:S02]  /*4740*/  SEL R0, RZ, 0x1, P0 ;  /* 0x00000001ff007807 */ /* 0x000fe40000000000 */
[----:B------:R-:W-:Y:S01]  /*4750*/  LOP3.LUT R31, R31, 0x1, RZ, 0x3c, !PT ;  /* 0x000000011f1f7812 */ /* 0x000fe200078e3cff */
[----:B------:R-:W-:Y:S01]  /*4760*/  IMAD.U32 R10, RZ, RZ, UR9 ;  /* 0x00000009ff0a7e24 */ /* 0x000fe2000f8e00ff */
[----:B------:R-:W-:Y:S01]  /*4770*/  @!UP1 UIADD3 UR9, UPT, UPT, UR7, 0x88, URZ ;  /* 0x0000008807099890 */ /* 0x000fe2000fffe0ff */
[----:B------:R-:W-:Y:S02]  /*4780*/  LOP3.LUT R29, R29, R0, RZ, 0x3c, !PT ;  /* 0x000000001d1d7212 */ /* 0x000fe400078e3cff */
[----:B------:R-:W-:Y:S02]  /*4790*/  SEL R30, R30, RZ, P0 ;  /* 0x000000ff1e1e7207 */ /* 0x000fe40000000000 */
[----:B------:R-:W-:Y:S01]  /*47a0*/  IMAD.U32 R11, RZ, RZ, UR8 ;  /* 0x00000008ff0b7e24 */ /* 0x000fe2000f8e00ff */
[----:B------:R-:W-:Y:S01]  /*47b0*/  @!P4 R2UR UR14, R10 ;  /* 0x000000000a0ec2ca */ /* 0x000fe200000e0000 */
[----:B------:R-:W-:Y:S01]  /*47c0*/  @!UP1 UIADD3 UR8, UPT, UPT, UR7, 0x6200, URZ ;  /* 0x0000620007089890 */ /* 0x000fe2000fffe0ff */
[----:B------:R-:W-:Y:S02]  /*47d0*/  VOTEU.ALL UP1, P4 ;  /* 0x0000000000ff7886 */ /* 0x000fe40002020000 */
[----:B------:R-:W-:Y:S11]  /*47e0*/  @!P4 R2UR UR15, R11 ;  /* 0x000000000b0fc2ca */ /* 0x000ff600000e0000 */
[----:B------:R-:W-:Y:S02]  /*47f0*/  @!UPT UIADD3 URZ, UPT, UPT, URZ, URZ, URZ ;  /* 0x000000fffffff290 */ /* 0x000fe4000fffe0ff */
[----:B------:R2:W-:Y:S01]  /*4800*/  @!UP1 UTMALDG.3D [UR8], [UR14], desc[UR18] ;  /* 0x000012080e0095b4 */ /* 0x0005e20008011000 */
[----:B------:R2:W-:Y:S01]  /*4810*/  @!P4 SYNCS.ARRIVE.TRANS64.RED.A0TR RZ, [UR7+0x88], R23 ;  /* 0x00008817ffffc9a7 */ /* 0x0005e20008300407 */
[----:B------:R-:W-:Y:S01]  /*4820*/  UPLOP3.LUT UP1, UPT, UPT, UPT, UPT, 0x80, 0x8 ;  /* 0x000000000008789c */ /* 0x000fe20003f2f070 */
[----:B------:R-:W-:Y:S01]  /*4830*/  SYNCS.ARRIVE.TRANS64.RED.A1T0 RZ, [UR13], RZ ;  /* 0x000000ffffff79a7 */ /* 0x000fe2000810040d */
[----:B------:R-:W-:Y:S09]  /*4840*/  @P3 BRA `(.L_x_79) ;  /* 0xfffffff000943947 */ /* 0x000ff2000383ffff */
[----:B------:R-:W-:-:S04]  /*4850*/  SHF.L.U32 R3, R31, 0x1f, RZ ;  /* 0x0000001f1f037819 */ /* 0x000fc800000006ff */
[----:B------:R-:W1:Y:S02]  /*4860*/  SYNCS.PHASECHK.TRANS64.TRYWAIT P0, [UR7+0x90], R3 ;  /* 0x00009003ff0075a7 */ /* 0x000e640008001107 */
[----:B-1----:R-:W-:Y:S05]  /*4870*/  @!P0 BRA `(.L_x_80) ;  /* 0x0000007000448947 */ /* 0x002fea0003800000 */
.L_x_169:
[----:B------:R-:W3:Y:S02]  /*4880*/  SYNCS.PHASECHK.TRANS64.TRYWAIT P0, [UR7+0x98], R3 ;  /* 0x00009803ff0075a7 */ /* 0x000ee40008001107 */
[----:B---3--:R-:W-:Y:S05]  /*4890*/  @!P0 BRA `(.L_x_81) ;  /* 0x0000007000548947 */ /* 0x008fea0003800000 */
.L_x_171:
[----:B------:R-:W3:Y:S02]  /*48a0*/  SYNCS.PHASECHK.TRANS64.TRYWAIT P0, [UR7+0xa0], R3 ;  /* 0x0000a003ff0075a7 */ /* 0x000ee40008001107 */
[----:B---3--:R-:W-:Y:S05]  /*48b0*/  @!P0 BRA `(.L_x_82) ;  /* 0x0000007000648947 */ /* 0x008fea0003800000 */
.L_x_173:
[----:B-1----:R-:W-:-:S07]  /*48c0*/  MOV R0, UR7 ;  /* 0x0000000700007c02 */ /* 0x002fce0008000f00 */
.L_x_83:
[----:B-1----:R-:W-:-:S04]  /*48d0*/  SHF.L.U32 R3, R31, 0x1f, RZ ;  /* 0x0000001f1f037819 */ /* 0x002fc800000006ff */
[----:B------:R1:W3:Y:S03]  /*48e0*/  SYNCS.PHASECHK.TRANS64.TRYWAIT P0, [R0+URZ+0xa8], R3 ;  /* 0x0000a803000075a7 */ /* 0x0002e600080011ff */
[----:B---3--:R-:W-:Y:S05]  /*48f0*/  @!P0 NANOSLEEP.SYNCS 0x989680 ;  /* 0x009896800000895d */ /* 0x008fea0003900000 */
[----:B------:R-:W3:Y:S02]  /*4900*/  @!P0 SYNCS.PHASECHK.TRANS64 P0, [R0+URZ+0xa8], R3 ;  /* 0x0000a803000085a7 */ /* 0x000ee400080010ff */
[----:B--23--:R-:W-:Y:S05]  /*4910*/  @P0 EXIT ;  /* 0x000000000000094d */ /* 0x00cfea0003800000 */
[----:B------:R-:W-:Y:S05]  /*4920*/  BRA `(.L_x_83) ;  /* 0xfffffffc00e87947 */ /* 0x000fea000383ffff */
.L_x_68:
[----:B------:R-:W-:-:S06]  /*4930*/  UISETP.GE.AND UP1, UPT, UR8, 0x4, UPT ;  /* 0x000000040800788c */ /* 0x000fcc000bf26270 */
[----:B------:R-:W-:-:S13]  /*4940*/  PLOP3.LUT P0, PT, PT, PT, UP1, 0x80, 0x8 ;  /* 0x000000000008781c */ /* 0x000fda0003f0f018 */
[----:B------:R-:W-:Y:S05]  /*4950*/  @!P0 EXIT ;  /* 0x000000000000894d */ /* 0x000fea0003800000 */
[----:B------:R-:W-:Y:S01]  /*4960*/  BAR.SYNC.DEFER_BLOCKING 0x6, 0xa0 ;  /* 0x0182800000007b1d */ /* 0x000fe20000010000 */
[C---:B------:R-:W-:Y:S01]  /*4970*/  IMAD.SHL.U32 R3, R185.reuse, 0x40, RZ ;  /* 0x00000040b9037824 */ /* 0x040fe200078e00ff */
[C---:B------:R-:W-:Y:S01]  /*4980*/  LOP3.LUT R189, R185.reuse, 0x60, RZ, 0xc0, !PT ;  /* 0x00000060b9bd7812 */ /* 0x040fe200078ec0ff */
[C---:B------:R-:W-:Y:S01]  /*4990*/  IMAD.SHL.U32 R172, R185.reuse, 0x8, RZ ;  /* 0x00000008b9ac7824 */ /* 0x040fe200078e00ff */
[C---:B------:R-:W-:Y:S01]  /*49a0*/  LOP3.LUT R187, R185.reuse, 0x2, RZ, 0xc0, !PT ;  /* 0x00000002b9bb7812 */ /* 0x040fe200078ec0ff */
[----:B------:R-:W-:Y:S01]  /*49b0*/  IMAD.U32 R79, R185, 0x10000, RZ ;  /* 0x00010000b94f7824 */ /* 0x000fe200078e00ff */
[----:B------:R-:W-:Y:S02]  /*49c0*/  UMOV UR49, 0x400 ;  /* 0x0000040000317882 */ /* 0x000fe40000000000 */
[----:B------:R-:W1:Y:S01]  /*49d0*/  LDC R177, c[0x0][0x370] ;  /* 0x0000dc00ffb17b82 */ /* 0x000e620000000800 */
[----:B------:R-:W-:Y:S01]  /*49e0*/  ULEA UR49, UR37, UR49, 0x18 ;  /* 0x0000003125317291 */ /* 0x000fe2000f8ec0ff */
[----:B------:R-:W-:Y:S01]  /*49f0*/  LOP3.LUT R5, R3, 0x180, RZ, 0xc0, !PT ;  /* 0x0000018003057812 */ /* 0x000fe200078ec0ff */
[----:B------:R-:W-:Y:S01]  /*4a00*/  HFMA2 R191, -RZ, RZ, 0, 0 ;  /* 0x00000000ffbf7431 */ /* 0x000fe200000001ff */
[----:B------:R-:W-:Y:S01]  /*4a10*/  LOP3.LUT R79, R79, 0x600000, RZ, 0xc0, !PT ;  /* 0x006000004f4f7812 */ /* 0x000fe200078ec0ff */
[----:B------:R-:W-:Y:S01]  /*4a20*/  UIADD3 UR4, UPT, UPT, UR49, 0x8200, URZ ;  /* 0x0000820031047890 */ /* 0x000fe2000fffe0ff */
[----:B------:R-:W-:Y:S01]  /*4a30*/  LOP3.LUT R172, R5, 0x30, R172, 0xf8, !PT ;  /* 0x0000003005ac7812 */ /* 0x000fe200078ef8ac */
[----:B------:R-:W-:Y:S01]  /*4a40*/  IMAD.MOV.U32 R76, RZ, RZ, RZ ;  /* 0x000000ffff4c7224 */ /* 0x000fe200078e00ff */
[----:B------:R-:W2:Y:S01]  /*4a50*/  LDC R74, c[0x0][0xb0c] ;  /* 0x0002c300ff4a7b82 */ /* 0x000ea20000000800 */
[----:B------:R-:W-:-:S02]  /*4a60*/  LOP3.LUT R185, R185, 0x4, RZ, 0xc0, !PT ;  /* 0x00000004b9b97812 */ /* 0x000fc400078ec0ff */
[----:B------:R-:W-:Y:S02]  /*4a70*/  CS2R R182, SRZ ;  /* 0x0000000000b67805 */ /* 0x000fe4000001ff00 */
[----:B------:R-:W-:Y:S02]  /*4a80*/  LOP3.LUT R172, R172, 0x1e40, R3, 0xf8, !PT ;  /* 0x00001e40acac7812 */ /* 0x000fe400078ef803 */
[----:B------:R-:W-:Y:S02]  /*4a90*/  CS2R R180, SRZ ;  /* 0x0000000000b47805 */ /* 0x000fe4000001ff00 */
[----:B------:R-:W-:Y:S01]  /*4aa0*/  IADD3 R184, PT, PT, -R185, 0x2, RZ ;  /* 0x00000002b9b87810 */ /* 0x000fe20007ffe1ff */
[----:B------:R-:W-:Y:S01]  /*4ab0*/  IMAD.MOV R176, RZ, RZ, -R187 ;  /* 0x000000ffffb07224 */ /* 0x000fe200078e0abb */
[----:B------:R-:W-:Y:S01]  /*4ac0*/  MOV R188, UR4 ;  /* 0x0000000400bc7c02 */ /* 0x000fe20008000f00 */
[----:B------:R-:W4:Y:S01]  /*4ad0*/  LDC R174, c[0x0][0xb20] ;  /* 0x0002c800ffae7b82 */ /* 0x000f220000000800 */
[----:B------:R-:W3:Y:S01]  /*4ae0*/  LDS R0, [UR49+0x150] ;  /* 0x00015031ff007984 */ /* 0x000ee20008000800 */
[----:B------:R-:W-:Y:S01]  /*4af0*/  VIADD R186, R172, UR49 ;  /* 0x00000031acba7c36 */ /* 0x000fe20008000000 */
[----:B------:R-:W1:Y:S01]  /*4b00*/  LDCU.64 UR52, c[0x0][0x348] ;  /* 0x00006900ff3477ac */ /* 0x000e620008000a00 */
[----:B------:R-:W-:-:S02]  /*4b10*/  IMAD.MOV R175, RZ, RZ, -R185 ;  /* 0x000000ffffaf7224 */ /* 0x000fc400078e0ab9 */
[----:B------:R-:W-:Y:S01]  /*4b20*/  VIADD R186, R186, 0x200 ;  /* 0x00000200baba7836 */ /* 0x000fe20000000000 */
[----:B------:R-:W1:Y:S01]  /*4b30*/  LDCU.64 UR38, c[0x0][0x888] ;  /* 0x00011100ff2677ac */ /* 0x000e620008000a00 */
[----:B------:R-:W1:Y:S01]  /*4b40*/  LDC R73, c[0x0][0xb30] ;  /* 0x0002cc00ff497b82 */ /* 0x000e620000000800 */
[----:B------:R-:W1:Y:S01]  /*4b50*/  LDCU.64 UR44, c[0x0][0x890] ;  /* 0x00011200ff2c77ac */ /* 0x000e620008000a00 */
[----:B------:R-:W-:-:S06]  /*4b60*/  UIADD3 UR48, UPT, UPT, UR49, 0x200, URZ ;  /* 0x0000020031307890 */ /* 0x000fcc000fffe0ff */
[----:B------:R-:W1:Y:S08]  /*4b70*/  LDC.64 R168, c[0x0][0xb10] ;  /* 0x0002c400ffa87b82 */ /* 0x000e700000000a00 */
[----:B------:R-:W1:Y:S08]  /*4b80*/  LDC.64 R70, c[0x0][0xb18] ;  /* 0x0002c600ff467b82 */ /* 0x000e700000000a00 */
[----:B------:R-:W1:Y:S08]  /*4b90*/  LDC.64 R68, c[0x0][0xb28] ;  /* 0x0002ca00ff447b82 */ /* 0x000e700000000a00 */
[----:B------:R-:W1:Y:S01]  /*4ba0*/  LDC.64 R166, c[0x0][0x8b0] ;  /* 0x00022c00ffa67b82 */ /* 0x000e620000000a00 */
[----:B---3--:R-:W-:-:S07]  /*4bb0*/  IMAD.IADD R79, R0, 0x1, R79 ;  /* 0x00000001004f7824 */ /* 0x008fce00078e024f */
[----:B------:R-:W3:Y:S08]  /*4bc0*/  LDC.64 R164, c[0x0][0x8a8] ;  /* 0x00022a00ffa47b82 */ /* 0x000ef00000000a00 */
[----:B--2-4-:R-:W1:Y:S02]  /*4bd0*/  LDC R178, c[0x0][0x374] ;  /* 0x0000dd00ffb27b82 */ /* 0x014e640000000800 */
.L_x_128:
[C---:B------:R-:W-:Y:S02]  /*4be0*/  LEA R0, R191.reuse, UR49, 0x3 ;  /* 0x00000031bf007c11 */ /* 0x040fe4000f8e18ff */
[----:B------:R-:W-:Y:S02]  /*4bf0*/  SHF.L.U32 R3, R182, 0x1f, RZ ;  /* 0x0000001fb6037819 */ /* 0x000fe400000006ff */
[----:B------:R-:W-:Y:S02]  /*4c00*/  LEA R16, R191, UR49, 0x4 ;  /* 0x00000031bf107c11 */ /* 0x000fe4000f8e20ff */
[----:B------:R-:W2:Y:S02]  /*4c10*/  SYNCS.PHASECHK.TRANS64.TRYWAIT P0, [R0+URZ+0xc0], R3 ;  /* 0x0000c003000075a7 */ /* 0x000ea400080011ff */
[----:B-12---:R-:W-:Y:S05]  /*4c20*/  @!P0 BRA `(.L_x_84) ;  /* 0x0000006c00a08947 */ /* 0x006fea0003800000 */
.L_x_174:
[----:B------:R-:W4:Y:S01]  /*4c30*/  LDC.64 R12, c[0x0][0xb10] ;  /* 0x0002c400ff0c7b82 */ /* 0x000f220000000a00 */
[----:B------:R-:W3:Y:S01]  /*4c40*/  LDS.128 R16, [R16+0x130] ;  /* 0x0001300010107984 */ /* 0x000ee20000000c00 */
[----:B-1----:R-:W-:Y:S01]  /*4c50*/  ISETP.NE.AND P1, PT, R73, 0x1, PT ;  /* 0x000000014900780c */ /* 0x002fe20003f25270 */
[----:B--2---:R-:W-:Y:S01]  /*4c60*/  VIADD R0, R0, 0xd0 ;  /* 0x000000d000007836 */ /* 0x004fe20000000000 */
[----:B------:R-:W-:Y:S04]  /*4c70*/  ISETP.GE.AND P0, PT, R72, 0x1, PT ;  /* 0x000000014800780c */ /* 0x000fe80003f06270 */
[----:B------:R-:W1:Y:S01]  /*4c80*/  LDC.64 R10, c[0x0][0xb18] ;  /* 0x0002c600ff0a7b82 */ /* 0x000e620000000a00 */
[----:B------:R-:W-:Y:S01]  /*4c90*/  PRMT R0, RZ, 0x654, R0 ;  /* 0x00000654ff007816 */ /* 0x000fe20000000000 */
[----:B------:R-:W-:Y:S01]  /*4ca0*/  @!PT LDS RZ, [RZ] ;  /* 0x00000000fffff984 */ /* 0x000fe20000000800 */
[----:B------:R-:W-:Y:S01]  /*4cb0*/  @!PT LDS RZ, [RZ] ;  /* 0x00000000fffff984 */ /* 0x000fe20000000800 */
[----:B------:R-:W-:Y:S01]  /*4cc0*/  @!PT LDS RZ, [RZ] ;  /* 0x00000000fffff984 */ /* 0x000fe20000000800 */
[----:B------:R-:W-:Y:S01]  /*4cd0*/  @!PT LDS RZ, [RZ] ;  /* 0x00000000fffff984 */ /* 0x000fe20000000800 */
[----:B------:R2:W-:Y:S06]  /*4ce0*/  MEMBAR.ALL.CTA ;  /* 0x0000000000007992 */ /* 0x0005ec0000008000 */
[----:B--2---:R-:W2:Y:S01]  /*4cf0*/  FENCE.VIEW.ASYNC.S ;  /* 0x00000000000073c6 */ /* 0x004ea20000000000 */
[----:B------:R-:W1:Y:S08]  /*4d00*/  @!P1 LDC R14, c[0x0][0xb20] ;  /* 0x0002c800ff0e9b82 */ /* 0x000e700000000800 */
[----:B------:R-:W1:Y:S01]  /*4d10*/  @!P1 LDC R9, c[0x0][0xb0c] ;  /* 0x0002c300ff099b82 */ /* 0x000e620000000800 */
[----:B--2---:R2:W-:Y:S01]  /*4d20*/  SYNCS.ARRIVE.TRANS64.RED.A1T0 RZ, [R0+URZ], RZ ;  /* 0x000000ff00ff79a7 */ /* 0x0045e200081004ff */
[----:B---3--:R-:W-:Y:S04]  /*4d30*/  LOP3.LUT P4, RZ, R18, 0x1, RZ, 0xc0, !PT ;  /* 0x0000000112ff7812 */ /* 0x008fe8000788c0ff */
[----:B------:R-:W-:Y:S09]  /*4d40*/  P2R R190, PR, RZ, 0x10 ;  /* 0x00000010ffbe7803 */ /* 0x000ff20000000000 */
[----:B------:R-:W-:Y:S02]  /*4d50*/  @P4 MOV R77, R16 ;  /* 0x00000010004d4202 */ /* 0x000fe40000000f00 */
[----:B------:R-:W-:Y:S01]  /*4d60*/  @P4 LOP3.LUT R75, R17, 0xffff, RZ, 0xc0, !PT ;  /* 0x0000ffff114b4812 */ /* 0x000fe200078ec0ff */
[----:B--2-4-:R-:W-:Y:S06]  /*4d70*/  @!P0 BRA `(.L_x_85) ;  /* 0x0000000000a48947 */ /* 0x014fec0003800000 */
[----:B------:R-:W-:Y:S01]  /*4d80*/  IMAD.HI.U32 R23, R178, R71, RZ ;  /* 0x00000047b2177227 */ /* 0x000fe200078e00ff */
[----:B------:R-:W-:Y:S02]  /*4d90*/  ISETP.NE.AND P0, PT, R70, 0x1, PT ;  /* 0x000000014600780c */ /* 0x000fe40003f05270 */
[----:B------:R-:W-:Y:S01]  /*4da0*/  ISETP.NE.AND P2, PT, R72, 0x1, PT ;  /* 0x000000014800780c */ /* 0x000fe20003f45270 */
[----:B------:R-:W-:Y:S01]  /*4db0*/  IMAD.HI.U32 R22, R177, R168, RZ ;  /* 0x000000a8b1167227 */ /* 0x000fe200078e00ff */
[----:B------:R-:W-:Y:S02]  /*4dc0*/  SHF.R.U32.HI R23, RZ, R174, R23 ;  /* 0x000000aeff177219 */ /* 0x000fe40000011617 */
[----:B------:R-:W-:Y:S01]  /*4dd0*/  ISETP.NE.AND P3, PT, R74, 0x1, PT ;  /* 0x000000014a00780c */ /* 0x000fe20003f65270 */
[----:B------:R-:W-:Y:S01]  /*4de0*/  IMAD.HI.U32 R26, R77, R168, RZ ;  /* 0x000000a84d1a7227 */ /* 0x000fe200078e00ff */
[----:B------:R-:W-:Y:S02]  /*4df0*/  SHF.R.U32.HI R22, RZ, R169, R22 ;  /* 0x000000a9ff167219 */ /* 0x000fe40000011616 */
[----:B------:R-:W-:Y:S01]  /*4e00*/  SEL R3, R178, R23, !P0 ;  /* 0x00000017b2037207 */ /* 0x000fe20004000000 */
[----:B------:R-:W-:Y:S01]  /*4e10*/  IMAD.HI.U32 R23, R75, R71, RZ ;  /* 0x000000474b177227 */ /* 0x000fe200078e00ff */
[----:B------:R-:W-:Y:S02]  /*4e20*/  SEL R7, R177, R22, !P3 ;  /* 0x00000016b1077207 */ /* 0x000fe40005800000 */
[----:B------:R-:W-:Y:S01]  /*4e30*/  SHF.R.U32.HI R26, RZ, R169, R26 ;  /* 0x000000a9ff1a7219 */ /* 0x000fe2000001161a */
[-C--:B------:R-:W-:Y:S04]  /*4e40*/  IMAD.HI.U32 R22, R3, R68.reuse, RZ ;  /* 0x0000004403167227 */ /* 0x080fe800078e00ff */
[----:B------:R-:W-:Y:S01]  /*4e50*/  IMAD.HI.U32 R24, R7, R68, RZ ;  /* 0x0000004407187227 */ /* 0x000fe200078e00ff */
[-C--:B------:R-:W-:Y:S02]  /*4e60*/  @P2 SHF.R.U32.HI R3, RZ, R69.reuse, R22 ;  /* 0x00000045ff032219 */ /* 0x080fe40000011616 */
[----:B------:R-:W-:Y:S02]  /*4e70*/  SHF.R.U32.HI R22, RZ, R174, R23 ;  /* 0x000000aeff167219 */ /* 0x000fe40000011617 */
[----:B------:R-:W-:Y:S01]  /*4e80*/  @P2 SHF.R.U32.HI R7, RZ, R69, R24 ;  /* 0x00000045ff072219 */ /* 0x000fe20000011618 */
[C---:B------:R-:W-:Y:S01]  /*4e90*/  IMAD R2, R72.reuse, R3, RZ ;  /* 0x0000000348027224 */ /* 0x040fe200078e02ff */
[----:B------:R-:W-:Y:S02]  /*4ea0*/  SEL R5, R75, R22, !P0 ;  /* 0x000000164b057207 */ /* 0x000fe40004000000 */
[----:B------:R-:W-:Y:S01]  /*4eb0*/  SEL R3, R77, R26, !P3 ;  /* 0x0000001a4d037207 */ /* 0x000fe20005800000 */
[----:B------:R-:W-:Y:S01]  /*4ec0*/  IMAD R4, R72, R7, RZ ;  /* 0x0000000748047224 */ /* 0x000fe200078e02ff */
[C---:B------:R-:W-:Y:S01]  /*4ed0*/  ISETP.GE.AND P0, PT, R5.reuse, R2, PT ;  /* 0x000000020500720c */ /* 0x040fe20003f06270 */
[----:B------:R-:W-:Y:S03]  /*4ee0*/  IMAD.HI.U32 R6, R5, R68, RZ ;  /* 0x0000004405067227 */ /* 0x000fe600078e00ff */
[----:B------:R-:W-:Y:S01]  /*4ef0*/  ISETP.GE.OR P0, PT, R3, R4, P0 ;  /* 0x000000040300720c */ /* 0x000fe20000706670 */
[----:B------:R-:W-:Y:S01]  /*4f00*/  IMAD.MOV R4, RZ, RZ, -R3 ;  /* 0x000000ffff047224 */ /* 0x000fe200078e0a03 */
[-C--:B------:R-:W-:Y:S03]  /*4f10*/  SHF.R.U32.HI R6, RZ, R69.reuse, R6 ;  /* 0x00000045ff067219 */ /* 0x080fe60000011606 */
[----:B------:R-:W-:Y:S01]  /*4f20*/  IMAD R77, R74, R4, R77 ;  /* 0x000000044a4d7224 */ /* 0x000fe200078e024d */
[----:B------:R-:W-:Y:S05]  /*4f30*/  SEL R15, R5, R6, !P2 ;  /* 0x00000006050f7207 */ /* 0x000fea0005000000 */
[----:B------:R-:W-:Y:S02]  /*4f40*/  IMAD.MOV R6, RZ, RZ, -R15 ;  /* 0x000000ffff067224 */ /* 0x000fe400078e0a0f */
[C---:B------:R-:W-:Y:S04]  /*4f50*/  @!P0 IMAD.HI.U32 R2, R3.reuse, R68, RZ ;  /* 0x0000004403028227 */ /* 0x040fe800078e00ff */
[----:B------:R-:W-:Y:S01]  /*4f60*/  IMAD R6, R72, R6, R5 ;  /* 0x0000000648067224 */ /* 0x000fe200078e0205 */
[----:B------:R-:W-:Y:S04]  /*4f70*/  @!P0 SHF.R.U32.HI R2, RZ, R69, R2 ;  /* 0x00000045ff028219 */ /* 0x000fe80000011602 */
[----:B------:R-:W-:Y:S02]  /*4f80*/  @!P0 SEL R0, R3, R2, !P2 ;  /* 0x0000000203008207 */ /* 0x000fe40005000000 */
[----:B------:R-:W-:Y:S02]  /*4f90*/  IADD3 R2, PT, PT, -R5, RZ, RZ ;  /* 0x000000ff05027210 */ /* 0x000fe40007ffe1ff */
[----:B------:R-:W-:Y:S01]  /*4fa0*/  @!P0 IADD3 R8, PT, PT, R15, -R0, RZ ;  /* 0x800000000f088210 */ /* 0x000fe20007ffe0ff */
[----:B------:R-:W-:Y:S02]  /*4fb0*/  @!P0 IMAD R0, R7, R6, R0 ;  /* 0x0000000607008224 */ /* 0x000fe400078e0200 */
[----:B------:R-:W-:Y:S02]  /*4fc0*/  IMAD R75, R70, R2, R75 ;  /* 0x00000002464b7224 */ /* 0x000fe400078e024b */
[----:B------:R-:W-:Y:S02]  /*4fd0*/  @!P0 IMAD R5, R8, R72, R3 ;  /* 0x0000004808058224 */ /* 0x000fe400078e0203 */
[----:B------:R-:W-:Y:S04]  /*4fe0*/  @!P0 IMAD.MOV.U32 R3, RZ, RZ, R0 ;  /* 0x000000ffff038224 */ /* 0x000fe800078e0000 */
[----:B------:R-:W-:Y:S02]  /*4ff0*/  IMAD R77, R3, R74, R77 ;  /* 0x0000004a034d7224 */ /* 0x000fe400078e024d */
[----:B------:R-:W-:Y:S07]  /*5000*/  IMAD R75, R5, R70, R75 ;  /* 0x00000046054b7224 */ /* 0x000fee00078e024b */
.L_x_85:
[----:B-1----:R-:W-:Y:S01]  /*5010*/  @!P1 ISETP.NE.AND P0, PT, R10, 0x1, PT ;  /* 0x000000010a00980c */ /* 0x002fe20003f05270 */
[----:B------:R-:W-:Y:S01]  /*5020*/  @!P1 IMAD.HI.U32 R0, R77, R12, RZ ;  /* 0x0000000c4d009227 */ /* 0x000fe200078e00ff */
[----:B------:R-:W-:Y:S01]  /*5030*/  @!P1 ISETP.NE.AND P2, PT, R9, 0x1, PT ;  /* 0x000000010900980c */ /* 0x000fe20003f45270 */
[----:B------:R-:W-:Y:S01]  /*5040*/  ULOP3.LUT UP0, URZ, UR48, 0x1b0, URZ, 0xc0, !UPT ;  /* 0x000001b030ff7892 */ /* 0x000fe2000f80c0ff */
[----:B------:R-:W-:Y:S01]  /*5050*/  R2UR UR42, R21 ;  /* 0x00000000152a72ca */ /* 0x000fe200000e0000 */
[----:B------:R-:W-:Y:S01]  /*5060*/  @!P1 IMAD.HI.U32 R3, R75, R11, RZ ;  /* 0x0000000b4b039227 */ /* 0x000fe200078e00ff */
[----:B------:R-:W-:Y:S02]  /*5070*/  @!P1 SHF.R.U32.HI R0, RZ, R13, R0 ;  /* 0x0000000dff009219 */ /* 0x000fe40000011600 */
[----:B------:R-:W-:Y:S01]  /*5080*/  R2UR UR41, R20 ;  /* 0x00000000142972ca */ /* 0x000fe200000e0000 */
[----:B------:R-:W-:Y:S01]  /*5090*/  VIADD R191, R191, 0x1 ;  /* 0x00000001bfbf7836 */ /* 0x000fe20000000000 */
[----:B------:R-:W-:Y:S02]  /*50a0*/  @!P1 SHF.R.U32.HI R2, RZ, R14, R3 ;  /* 0x0000000eff029219 */ /* 0x000fe40000011603 */
[----:B------:R-:W-:Y:S02]  /*50b0*/  @!P1 SEL R3, R77, R0, !P2 ;  /* 0x000000004d039207 */ /* 0x000fe40005000000 */
[----:B------:R-:W-:Y:S02]  /*50c0*/  @!P1 SEL R2, R75, R2, !P0 ;  /* 0x000000024b029207 */ /* 0x000fe40004000000 */
[----:B------:R-:W-:Y:S01]  /*50d0*/  @P4 SHF.R.U32.HI R179, RZ, 0x10, R17 ;  /* 0x00000010ffb34819 */ /* 0x000fe20000011611 */
[----:B------:R-:W-:Y:S02]  /*50e0*/  USHF.L.U32 UR42, UR42, 0x7, URZ ;  /* 0x000000072a2a7899 */ /* 0x000fe400080006ff */
[----:B------:R-:W-:Y:S02]  /*50f0*/  @!P1 IMAD.IADD R0, R2, 0x1, -R3 ;  /* 0x0000000102009824 */ /* 0x000fe400078e0a03 */
[----:B------:R-:W-:Y:S01]  /*5100*/  @!P1 IMAD.IADD R2, R3, 0x1, -R2 ;  /* 0x0000000103029824 */ /* 0x000fe200078e0a02 */
[----:B------:R-:W-:Y:S01]  /*5110*/  USHF.L.U32 UR41, UR41, 0x8, URZ ;  /* 0x0000000829297899 */ /* 0x000fe200080006ff */
[----:B------:R-:W-:Y:S02]  /*5120*/  @!P1 IMAD R77, R0, R9, R77 ;  /* 0x00000009004d9224 */ /* 0x000fe400078e024d */
[----:B------:R-:W-:Y:S01]  /*5130*/  @!P1 IMAD R75, R2, R10, R75 ;  /* 0x0000000a024b9224 */ /* 0x000fe200078e024b */
[----:B------:R-:W-:Y:S08]  /*5140*/  BRA.U !UP0, `(.L_x_86) ;  /* 0x0000000108407547 */ /* 0x000ff0000b800000 */
[----:B------:R-:W1:Y:S01]  /*5150*/  LDCU.64 UR8, c[0x4][0x88] ;  /* 0x01001100ff0877ac */ /* 0x000e620008000a00 */
[----:B------:R-:W-:Y:S01]  /*5160*/  MOV R3, 0x0 ;  /* 0x0000000000037802 */ /* 0x000fe20000000f00 */
[----:B------:R-:W-:Y:S02]  /*5170*/  HFMA2 R12, -RZ, RZ, 0, 5.9604644775390625e-08 ;  /* 0x00000001ff0c7431 */ /* 0x000fe400000001ff */
[----:B------:R-:W-:Y:S02]  /*5180*/  IMAD.MOV.U32 R8, RZ, RZ, 0x70 ;  /* 0x00000070ff087424 */ /* 0x000fe400078e00ff */
[----:B------:R-:W-:Y:S01]  /*5190*/  IMAD.MOV.U32 R13, RZ, RZ, RZ ;  /* 0x000000ffff0d7224 */ /* 0x000fe200078e00ff */
[----:B------:R-:W2:Y:S01]  /*51a0*/  LDCU.64 UR6, c[0x4][0x90] ;  /* 0x01001200ff0677ac */ /* 0x000ea20008000a00 */
[----:B------:R-:W3:Y:S01]  /*51b0*/  LDC.64 R2, c[0x4][R3] ;  /* 0x0100000003027b82 */ /* 0x000ee20000000a00 */
[----:B------:R-:W4:Y:S01]  /*51c0*/  LDCU.64 UR4, c[0x4][0x8] ;  /* 0x01000100ff0477ac */ /* 0x000f220008000a00 */
[----:B-1----:R-:W-:Y:S01]  /*51d0*/  MOV R5, UR9 ;  /* 0x0000000900057c02 */ /* 0x002fe20008000f00 */
[----:B------:R-:W-:Y:S01]  /*51e0*/  IMAD.U32 R4, RZ, RZ, UR8 ;  /* 0x00000008ff047e24 */ /* 0x000fe2000f8e00ff */
[----:B--2---:R-:W-:Y:S01]  /*51f0*/  MOV R7, UR7 ;  /* 0x0000000700077c02 */ /* 0x004fe20008000f00 */
[----:B------:R-:W-:Y:S01]  /*5200*/  IMAD.U32 R6, RZ, RZ, UR6 ;  /* 0x00000006ff067e24 */ /* 0x000fe2000f8e00ff */
[----:B----4-:R-:W-:Y:S01]  /*5210*/  MOV R11, UR5 ;  /* 0x00000005000b7c02 */ /* 0x010fe20008000f00 */
[----:B------:R-:W-:Y:S02]  /*5220*/  IMAD.U32 R10, RZ, RZ, UR4 ;  /* 0x00000004ff0a7e24 */ /* 0x000fe4000f8e00ff */
[----:B------:R-:W-:Y:S07]  /*5230*/  LEPC R20, `(.L_x_86) ;  /* 0x000000001014794e */ /* 0x000fee0000000000 */
[----:B---3-5:R-:W-:Y:S05]  /*5240*/  CALL.ABS.NOINC R2 ;  /* 0x0000000002007343 */ /* 0x028fea0003c00000 */
.L_x_86:
[----:B------:R-:W-:Y:S01]  /*5250*/  LOP3.LUT P0, RZ, R188, 0x1b0, RZ, 0xc0, !PT ;  /* 0x000001b0bcff7812 */ /* 0x000fe2000780c0ff */
[----:B------:R-:W-:Y:S11]  /*5260*/  BSSY.RECONVERGENT B6, `(.L_x_87) ;  /* 0x0000013000067945 */ /* 0x000ff60003800200 */
[----:B------:R-:W-:Y:S01]  /*5270*/  @!UPT UIADD3 URZ, UPT, UPT, URZ, URZ, URZ ;  /* 0x000000fffffff290 */ /* 0x000fe2000fffe0ff */
[----:B------:R-:W-:Y:S05]  /*5280*/  @!P0 BRA `(.L_x_88) ;  /* 0x0000000000408947 */ /* 0x000fea0003800000 */
        /* <DEDUP_REMOVED lines=16> */
.L_x_88:
[----:B------:R-:W-:Y:S05]  /*5390*/  BSYNC.RECONVERGENT B6 ;  /* 0x0000000000067941 */ /* 0x000fea0003800200 */
.L_x_87:
[----:B------:R-:W-:Y:S01]  /*53a0*/  ISETP.NE.U32.AND P4, PT, R166, RZ, PT ;  /* 0x000000ffa600720c */ /* 0x000fe20003f85070 */
[----:B------:R-:W-:Y:S01]  /*53b0*/  UISETP.NE.AND UP2, UPT, UR50, URZ, UPT ;  /* 0x000000ff3200728c */ /* 0x000fe2000bf45270 */
[----:B------:R-:W-:Y:S01]  /*53c0*/  ISETP.NE.U32.AND P2, PT, RZ, UR38, PT ;  /* 0x00000026ff007c0c */ /* 0x000fe2000bf45070 */
[----:B------:R-:W-:Y:S01]  /*53d0*/  UISETP.NE.U32.AND UP1, UPT, UR44, URZ, UPT ;  /* 0x000000ff2c00728c */ /* 0x000fe2000bf25070 */
[----:B------:R-:W-:Y:S01]  /*53e0*/  ISETP.NE.AND.EX P4, PT, R167, RZ, PT, P4 ;  /* 0x000000ffa700720c */ /* 0x000fe20003f85340 */
[----:B------:R-:W-:Y:S01]  /*53f0*/  UPLOP3.LUT UP0, UPT, UPT, UPT, UPT, 0x40, 0x4 ;  /* 0x000000000004789c */ /* 0x000fe20003f0e870 */
[----:B------:R-:W-:Y:S01]  /*5400*/  ISETP.NE.AND.EX P2, PT, RZ, UR39, PT, P2 ;  /* 0x00000027ff007c0c */ /* 0x000fe2000bf45320 */
[----:B------:R-:W-:Y:S01]  /*5410*/  UISETP.NE.AND.EX UP1, UPT, UR45, URZ, UPT, UP1 ;  /* 0x000000ff2d00728c */ /* 0x000fe2000bf25310 */
[----:B------:R-:W-:Y:S04]  /*5420*/  PLOP3.LUT P1, PT, PT, PT, UP2, 0x80, 0x8 ;  /* 0x000000000008781c */ /* 0x000fe80003f2f028 */
[----:B------:R-:W-:Y:S06]  /*5430*/  @UP2 UPLOP3.LUT UP0, UPT, UPT, UPT, UP1, 0x80, 0x8 ;  /* 0x000000000008289c */ /* 0x000fec0003f0f010 */
[----:B------:R-:W-:Y:S01]  /*5440*/  PLOP3.LUT P0, PT, PT, PT, UP0, 0x80, 0x8 ;  /* 0x000000000008781c */ /* 0x000fe20003f0f008 */
[----:B------:R-:W-:Y:S01]  /*5450*/  @!UPT UIADD3 URZ, UPT, UPT, URZ, URZ, URZ ;  /* 0x000000fffffff290 */ /* 0x000fe2000fffe0ff */
[----:B------:R-:W-:Y:S11]  /*5460*/  BRA.U !UP1, `(.L_x_89) ;  /* 0x0000000109387547 */ /* 0x000ff6000b800000 */
[----:B------:R-:W-:Y:S01]  /*5470*/  UISETP.NE.U32.AND UP0, UPT, UR38, URZ, UPT ;  /* 0x000000ff2600728c */ /* 0x000fe2000bf05070 */
[----:B------:R-:W-:Y:S02]  /*5480*/  HFMA2 R0, -RZ, RZ, 0, 5.9604644775390625e-08 ;  /* 0x00000001ff007431 */ /* 0x000fe400000001ff */
[----:B------:R-:W-:Y:S01]  /*5490*/  IMAD.MOV.U32 R171, RZ, RZ, 0x1 ;  /* 0x00000001ffab7424 */ /* 0x000fe200078e00ff */
[----:B------:R-:W-:Y:S06]  /*54a0*/  UISETP.NE.AND.EX UP0, UPT, UR39, URZ, UPT, UP0 ;  /* 0x000000ff2700728c */ /* 0x000fec000bf05300 */
[----:B------:R-:W-:Y:S05]  /*54b0*/  PLOP3.LUT P3, PT, PT, PT, UP0, 0x80, 0x8 ;  /* 0x000000000008781c */ /* 0x000fea0003f6f008 */
[----:B------:R-:W1:Y:S01]  /*54c0*/  @UP0 LDCU.64 UR6, c[0x0][0x888] ;  /* 0x00011100ff0607ac */ /* 0x000e620008000a00 */
[----:B------:R-:W-:Y:S07]  /*54d0*/  @UP0 UIMAD UR4, UR36, UR44, URZ ;  /* 0x0000002c240402a4 */ /* 0x000fee000f8e02ff */
[----:B------:R-:W-:Y:S01]  /*54e0*/  @!P3 PRMT R171, R0, 0x7610, R171 ;  /* 0x0000761000abb816 */ /* 0x000fe200000000ab */
[----:B-1----:R-:W-:Y:S03]  /*54f0*/  @UP0 UIMAD.WIDE UR6, UR4, 0x4, UR6 ;  /* 0x00000004040608a5 */ /* 0x002fe6000f8e0206 */
[----:B------:R-:W1:Y:S03]  /*5500*/  @!UP0 LDCU UR4, c[0x0][0x880] ;  /* 0x00011000ff0487ac */ /* 0x000e660008000800 */
[----:B------:R-:W-:Y:S01]  /*5510*/  IMAD.U32 R2, RZ, RZ, UR6 ;  /* 0x00000006ff027e24 */ /* 0x000fe2000f8e00ff */
[----:B------:R-:W-:Y:S05]  /*5520*/  MOV R3, UR7 ;  /* 0x0000000700037c02 */ /* 0x000fea0008000f00 */
[----:B-----5:R2:W5:Y:S02]  /*5530*/  @P3 LDG.E R81, desc[UR46][R2.64] ;  /* 0x0000002e02513981 */ /* 0x020564000c1e1900 */
[----:B-12---:R-:W-:Y:S02]  /*5540*/  @!P3 IMAD.U32 R81, RZ, RZ, UR4 ;  /* 0x00000004ff51be24 */ /* 0x006fe4000f8e00ff */
.L_x_89:
[----:B------:R-:W-:Y:S05]  /*5550*/  @!P4 BRA `(.L_x_90) ;  /* 0x000000000020c947 */ /* 0x000fea0003800000 */
[----:B------:R-:W-:Y:S04]  /*5560*/  ISETP.NE.U32.AND P3, PT, R164, RZ, PT ;  /* 0x000000ffa400720c */ /* 0x000fe80003f65070 */
[----:B------:R-:W-:Y:S11]  /*5570*/  ISETP.NE.AND.EX P3, PT, R165, RZ, PT, P3 ;  /* 0x000000ffa500720c */ /* 0x000ff60003f65330 */
[----:B------:R-:W-:Y:S02]  /*5580*/  @!UPT UIADD3 URZ, UPT, UPT, URZ, URZ, URZ ;  /* 0x000000fffffff290 */ /* 0x000fe4000fffe0ff */
[----:B------:R-:W1:Y:S01]  /*5590*/  @P3 LDC.64 R2, c[0x0][0x8a8] ;  /* 0x00022a00ff023b82 */ /* 0x000e620000000a00 */
[----:B------:R-:W-:Y:S04]  /*55a0*/  @P3 IMAD R0, R166, UR36, RZ ;  /* 0x00000024a6003c24 */ /* 0x000fe8000f8e02ff */
[----:B-1----:R-:W-:Y:S05]  /*55b0*/  @P3 IMAD.WIDE R2, R0, 0x4, R2 ;  /* 0x0000000400023825 */ /* 0x002fea00078e0202 */
[----:B-----5:R1:W5:Y:S02]  /*55c0*/  @P3 LDG.E R78, desc[UR46][R2.64] ;  /* 0x0000002e024e3981 */ /* 0x020364000c1e1900 */
[----:B-1----:R-:W2:Y:S02]  /*55d0*/  @!P3 LDC R78, c[0x0][0x8a0] ;  /* 0x00022800ff4ebb82 */ /* 0x002ea40000000800 */
.L_x_90:
[----:B-----5:R-:W-:Y:S01]  /*55e0*/  FSETP.NEU.AND P4, PT, R81, RZ, PT ;  /* 0x000000ff5100720b */ /* 0x020fe20003f8d000 */
[----:B------:R-:W-:Y:S01]  /*55f0*/  BSSY B1, `(.L_x_91) ;  /* 0x0000047000017945 */ /* 0x000fe20003800000 */
[----:B------:R-:W-:Y:S01]  /*5600*/  SEL R5, RZ, 0xffffffff, P2 ;  /* 0xffffffffff057807 */ /* 0x000fe20001000000 */
[----:B------:R-:W-:Y:S01]  /*5610*/  IMAD.MOV.U32 R196, RZ, RZ, 0x1 ;  /* 0x00000001ffc47424 */ /* 0x000fe200078e00ff */
[----:B------:R-:W-:Y:S01]  /*5620*/  LOP3.LUT P3, RZ, R171, 0xff, RZ, 0xc0, !PT ;  /* 0x000000ffabff7812 */ /* 0x000fe2000786c0ff */
[C---:B------:R-:W-:Y:S01]  /*5630*/  IMAD R80, R76.reuse, 0x100, R79 ;  /* 0x000001004c507824 */ /* 0x040fe200078e024f */
[----:B------:R-:W-:Y:S02]  /*5640*/  @P1 SEL R0, RZ, 0xffffffff, P4 ;  /* 0xffffffffff001807 */ /* 0x000fe40002000000 */
[----:B------:R-:W-:Y:S02]  /*5650*/  CS2R R162, SRZ ;  /* 0x0000000000a27805 */ /* 0x000fe4000001ff00 */
[----:B------:R-:W-:Y:S02]  /*5660*/  LEA R3, R181, UR49, 0x3 ;  /* 0x00000031b5037c11 */ /* 0x000fe4000f8e18ff */
[----:B------:R-:W-:Y:S02]  /*5670*/  CS2R R160, SRZ ;  /* 0x0000000000a07805 */ /* 0x000fe4000001ff00 */
[----:B------:R-:W-:Y:S02]  /*5680*/  @P0 SEL R0, R5, R0, !P3 ;  /* 0x0000000005000207 */ /* 0x000fe40005800000 */
[----:B------:R-:W-:Y:S02]  /*5690*/  CS2R R158, SRZ ;  /* 0x00000000009e7805 */ /* 0x000fe4000001ff00 */
[----:B------:R-:W-:Y:S02]  /*56a0*/  LEA R193, R76, UR49, 0x3 ;  /* 0x000000314cc17c11 */ /* 0x000fe4000f8e18ff */
[----:B------:R-:W-:Y:S02]  /*56b0*/  CS2R R156, SRZ ;  /* 0x00000000009c7805 */ /* 0x000fe4000001ff00 */
[----:B------:R-:W-:Y:S02]  /*56c0*/  @P1 LOP3.LUT R0, R0, 0x1, RZ, 0xc0, !PT ;  /* 0x0000000100001812 */ /* 0x000fe400078ec0ff */
[----:B------:R-:W-:Y:S02]  /*56d0*/  CS2R R154, SRZ ;  /* 0x00000000009a7805 */ /* 0x000fe4000001ff00 */
[----:B------:R-:W-:Y:S02]  /*56e0*/  SHF.L.U32 R2, R183, 0x1f, RZ ;  /* 0x0000001fb7027819 */ /* 0x000fe400000006ff */
[----:B------:R-:W-:Y:S02]  /*56f0*/  CS2R R152, SRZ ;  /* 0x0000000000987805 */ /* 0x000fe4000001ff00 */
[----:B------:R-:W-:Y:S02]  /*5700*/  ISETP.NE.U32.OR P6, PT, R0, 0x1, !P1 ;  /* 0x000000010000780c */ /* 0x000fe40004fc5470 */
[----:B------:R-:W-:Y:S02]  /*5710*/  CS2R R150, SRZ ;  /* 0x0000000000967805 */ /* 0x000fe4000001ff00 */
[----:B------:R-:W-:Y:S02]  /*5720*/  PLOP3.LUT P2, PT, PT, PT, UP1, 0x80, 0x8 ;  /* 0x000000000008781c */ /* 0x000fe40003f4f018 */
[----:B------:R-:W-:Y:S02]  /*5730*/  CS2R R148, SRZ ;  /* 0x0000000000947805 */ /* 0x000fe4000001ff00 */
[----:B------:R-:W-:Y:S02]  /*5740*/  SEL R0, RZ, 0xffffffff, P4 ;  /* 0xffffffffff007807 */ /* 0x000fe40002000000 */
[----:B------:R-:W-:Y:S03]  /*5750*/  P2R R198, PR, RZ, 0x40 ;  /* 0x00000040ffc67803 */ /* 0x000fe60000000000 */
[----:B------:R-:W-:Y:S04]  /*5760*/  @P6 SHF.L.U32 R4, R180, 0x1f, RZ ;  /* 0x0000001fb4046819 */ /* 0x000fe800000006ff */
[----:B------:R-:W-:Y:S01]  /*5770*/  @P2 SEL R0, R5, R0, !P3 ;  /* 0x0000000005002207 */ /* 0x000fe20005800000 */
[----:B------:R-:W1:Y:S03]  /*5780*/  @P6 SYNCS.PHASECHK.TRANS64.TRYWAIT P1, [R3+URZ+0x70], R4 ;  /* 0x00007004030065a7 */ /* 0x000e6600080211ff */
[----:B------:R-:W-:Y:S04]  /*5790*/  LOP3.LUT R0, R0, 0x1, RZ, 0xc0, !PT ;  /* 0x0000000100007812 */ /* 0x000fe800078ec0ff */
[----:B------:R-:W-:Y:S04]  /*57a0*/  ISETP.NE.U32.AND P5, PT, R0, 0x1, PT ;  /* 0x000000010000780c */ /* 0x000fe80003fa5070 */
[----:B------:R-:W-:Y:S01]  /*57b0*/  P2R R197, PR, RZ, 0x20 ;  /* 0x00000020ffc57803 */ /* 0x000fe20000000000 */
[----:B------:R3:W4:Y:S01]  /*57c0*/  SYNCS.PHASECHK.TRANS64.TRYWAIT P0, [R193+URZ+0xe0], R2 ;  /* 0x0000e002c10075a7 */ /* 0x00072200080011ff */
[----:B-1----:R-:W-:Y:S01]  /*57d0*/  @P6 SEL R196, RZ, 0x1, !P1 ;  /* 0x00000001ffc46807 */ /* 0x002fe20004800000 */
[----:B---3--:R-:W-:Y:S06]  /*57e0*/  @!P6 BRA `(.L_x_92) ;  /* 0x00000000009ce947 */ /* 0x008fec0003800000 */
[----:B------:R-:W-:Y:S01]  /*57f0*/  @P5 IMAD R6, R181, 0x2000, R186 ;  /* 0x00002000b5065824 */ /* 0x000fe200078e02ba */
[----:B------:R-:W-:Y:S01]  /*5800*/  ISETP.NE.AND P1, PT, R196, RZ, PT ;  /* 0x000000ffc400720c */ /* 0x000fe20003f25270 */
[----:B------:R-:W-:Y:S01]  /*5810*/  BSSY B0, `(.L_x_93) ;  /* 0x0000010000007945 */ /* 0x000fe20003800000 */
[----:B------:R-:W-:Y:S01]  /*5820*/  CS2R R150, SRZ ;  /* 0x0000000000967805 */ /* 0x000fe2000001ff00 */
[--C-:B------:R-:W-:Y:S01]  /*5830*/  @P5 IMAD R7, R187, -0x10, R6.reuse ;  /* 0xfffffff0bb075824 */ /* 0x100fe200078e0206 */
[----:B------:R-:W-:Y:S01]  /*5840*/  CS2R R148, SRZ ;  /* 0x0000000000947805 */ /* 0x000fe2000001ff00 */
[----:B------:R-:W-:Y:S01]  /*5850*/  @P5 IMAD R5, R185, -0x10, R6 ;  /* 0xfffffff0b9055824 */ /* 0x000fe200078e0206 */
[----:B------:R-:W-:Y:S01]  /*5860*/  CS2R R158, SRZ ;  /* 0x00000000009e7805 */ /* 0x000fe2000001ff00 */
[----:B------:R-:W-:Y:S01]  /*5870*/  @P5 IMAD R4, R184, 0x10, R7 ;  /* 0x00000010b8045824 */ /* 0x000fe200078e0207 */
[----:B------:R-:W-:Y:S02]  /*5880*/  CS2R R156, SRZ ;  /* 0x00000000009c7805 */ /* 0x000fe4000001ff00 */
[----:B------:R-:W-:Y:S02]  /*5890*/  CS2R R154, SRZ ;  /* 0x00000000009a7805 */ /* 0x000fe4000001ff00 */
[----:B------:R-:W-:Y:S02]  /*58a0*/  CS2R R152, SRZ ;  /* 0x0000000000987805 */ /* 0x000fe4000001ff00 */
[----:B------:R-:W-:Y:S02]  /*58b0*/  CS2R R162, SRZ ;  /* 0x0000000000a27805 */ /* 0x000fe4000001ff00 */
[----:B------:R-:W-:Y:S01]  /*58c0*/  CS2R R160, SRZ ;  /* 0x0000000000a07805 */ /* 0x000fe2000001ff00 */
[----:B------:R-:W-:Y:S06]  /*58d0*/  @P1 BRA `(.L_x_94) ;  /* 0x00000000000c1947 */ /* 0x000fec0003800000 */
[----:B------:R-:W-:Y:S04]  /*58e0*/  SHF.L.U32 R0, R180, 0x1f, RZ ;  /* 0x0000001fb4007819 */ /* 0x000fe800000006ff */
[----:B------:R-:W1:Y:S02]  /*58f0*/  SYNCS.PHASECHK.TRANS64.TRYWAIT P1, [R3+URZ+0x70], R0 ;  /* 0x00007000030075a7 */ /* 0x000e6400080211ff */
[----:B-1----:R-:W-:Y:S05]  /*5900*/  @!P1 BRA `(.L_x_95) ;  /* 0x00000060007c9947 */ /* 0x002fea0003800000 */
.L_x_94:
[----:B------:R-:W-:Y:S05]  /*5910*/  BSYNC B0 ;  /* 0x0000000000007941 */ /* 0x000fea0003800000 */
.L_x_93:
[----:B------:R-:W-:Y:S01]  /*5920*/  ISETP.NE.AND P1, PT, R197, RZ, PT ;  /* 0x000000ffc500720c */ /* 0x000fe20003f25270 */
[----:B-1----:R-:W-:Y:S02]  /*5930*/  VIADD R3, R3, 0x90 ;  /* 0x0000009003037836 */ /* 0x002fe40000000000 */
[----:B------:R-:W-:Y:S02]  /*5940*/  IMAD.U32 R0, RZ, RZ, UR37 ;  /* 0x00000025ff007e24 */ /* 0x000fe4000f8e00ff */
[----:B------:R-:W-:Y:S03]  /*5950*/  VIADD R181, R181, 0x1 ;  /* 0x00000001b5b57836 */ /* 0x000fe60000000000 */
[----:B------:R-:W-:Y:S05]  /*5960*/  PRMT R0, R0, 0x654, R3 ;  /* 0x0000065400007816 */ /* 0x000fea0000000003 */
[----:B------:R1:W3:Y:S04]  /*5970*/  @P1 LDS.128 R148, [R6] ;  /* 0x0000000006941984 */ /* 0x0002e80000000c00 */
[----:B------:R1:W1:Y:S04]  /*5980*/  @P1 LDS.128 R156, [R5+0x20] ;  /* 0x00002000059c1984 */ /* 0x0002680000000c00 */
[----:B------:R1:W1:Y:S04]  /*5990*/  @P1 LDS.128 R152, [R7+0x10] ;  /* 0x0000100007981984 */ /* 0x0002680000000c00 */
[----:B------:R1:W1:Y:S01]  /*59a0*/  @P1 LDS.128 R160, [R4+0x10] ;  /* 0x0000100004a01984 */ /* 0x0002620000000c00 */
[C---:B------:R-:W-:Y:S01]  /*59b0*/  ISETP.NE.AND P1, PT, R181.reuse, 0x4, PT ;  /* 0x00000004b500780c */ /* 0x040fe20003f25270 */
[----:B------:R-:W-:Y:S01]  /*59c0*/  @!PT LDS RZ, [RZ] ;  /* 0x00000000fffff984 */ /* 0x000fe20000000800 */
[----:B------:R-:W-:Y:S01]  /*59d0*/  @!PT LDS RZ, [RZ] ;  /* 0x00000000fffff984 */ /* 0x000fe20000000800 */
[----:B------:R-:W-:Y:S01]  /*59e0*/  @!PT LDS RZ, [RZ] ;  /* 0x00000000fffff984 */ /* 0x000fe20000000800 */
[----:B------:R-:W-:Y:S01]  /*59f0*/  @!PT LDS RZ, [RZ] ;  /* 0x00000000fffff984 */ /* 0x000fe20000000800 */
[----:B------:R5:W-:Y:S06]  /*5a00*/  MEMBAR.ALL.CTA ;  /* 0x0000000000007992 */ /* 0x000bec0000008000 */
[----:B-----5:R-:W5:Y:S01]  /*5a10*/  FENCE.VIEW.ASYNC.S ;  /* 0x00000000000073c6 */ /* 0x020f620000000000 */
[----:B------:R-:W-:Y:S02]  /*5a20*/  SEL R3, RZ, 0x1, P1 ;  /* 0x00000001ff037807 */ /* 0x000fe40000800000 */
[----:B------:R-:W-:Y:S02]  /*5a30*/  SEL R181, R181, RZ, P1 ;  /* 0x000000ffb5b57207 */ /* 0x000fe40000800000 */
[----:B------:R-:W-:Y:S01]  /*5a40*/  LOP3.LUT R180, R180, R3, RZ, 0x3c, !PT ;  /* 0x00000003b4b47212 */ /* 0x000fe200078e3cff */
[----:B-----5:R1:W-:Y:S06]  /*5a50*/  SYNCS.ARRIVE.TRANS64.RED.A1T0 RZ, [R0+URZ], RZ ;  /* 0x000000ff00ff79a7 */ /* 0x0203ec00081004ff */
.L_x_92:
[----:B------:R-:W-:Y:S05]  /*5a60*/  BSYNC B1 ;  /* 0x0000000000017941 */ /* 0x000fea0003800000 */
.L_x_91:
[----:B-1----:R-:W-:Y:S04]  /*5a70*/  SHF.R.U32.HI R0, RZ, 0x15, R80 ;  /* 0x00000015ff007819 */ /* 0x002fe80000011650 */
[----:B------:R-:W-:Y:S01]  /*5a80*/  LOP3.LUT P1, RZ, R0, 0x3, R173, 0x48, !PT ;  /* 0x0000000300ff7812 */ /* 0x000fe200078248ad */
[----:B------:R-:W-:Y:S01]  /*5a90*/  @!UPT UIADD3 URZ, UPT, UPT, URZ, URZ, URZ ;  /* 0x000000fffffff290 */ /* 0x000fe2000fffe0ff */
[----:B----4-:R-:W-:Y:S11]  /*5aa0*/  @P0 BRA `(.L_x_96) ;  /* 0x0000000000080947 */ /* 0x010ff60003800000 */
[----:B------:R-:W1:Y:S02]  /*5ab0*/  SYNCS.PHASECHK.TRANS64.TRYWAIT P0, [R193+URZ+0xe0], R2 ;  /* 0x0000e002c10075a7 */ /* 0x000e6400080011ff */
[----:B-1----:R-:W-:Y:S05]  /*5ac0*/  @!P0 BRA `(.L_x_97) ;  /* 0x0000006000208947 */ /* 0x002fea0003800000 */
.L_x_96:
[----:B------:R-:W-:Y:S04]  /*5ad0*/  BSSY.RECONVERGENT B6, `(.L_x_98) ;  /* 0x0000012000067945 */ /* 0x000fe80003800200 */
[----:B------:R-:W-:Y:S05]  /*5ae0*/  @!P1 BRA `(.L_x_99) ;  /* 0x0000000000409947 */ /* 0x000fea0003800000 */
[----:B------:R-:W4:Y:S01]  /*5af0*/  LDCU.64 UR8, c[0x4][0x78] ;  /* 0x01000f00ff0877ac */ /* 0x000f220008000a00 */
[----:B------:R-:W-:Y:S01]  /*5b00*/  MOV R3, 0x0 ;  /* 0x0000000000037802 */ /* 0x000fe20000000f00 */
[----:B------:R-:W-:Y:S02]  /*5b10*/  HFMA2 R12, -RZ, RZ, 0, 5.9604644775390625e-08 ;  /* 0x00000001ff0c7431 */ /* 0x000fe400000001ff */
[----:B------:R-:W-:Y:S02]  /*5b20*/  IMAD.MOV.U32 R8, RZ, RZ, 0x192 ;  /* 0x00000192ff087424 */ /* 0x000fe400078e00ff */
[----:B------:R-:W-:Y:S01]  /*5b30*/  IMAD.MOV.U32 R13, RZ, RZ, RZ ;  /* 0x000000ffff0d7224 */ /* 0x000fe200078e00ff */
[----:B------:R-:W5:Y:S01]  /*5b40*/  LDCU.64 UR6, c[0x4][0x80] ;  /* 0x01001000ff0677ac */ /* 0x000f620008000a00 */
[----:B-1----:R-:W1:Y:S01]  /*5b50*/  LDC.64 R2, c[0x4][R3] ;  /* 0x0100000003027b82 */ /* 0x002e620000000a00 */
[----:B------:R-:W2:Y:S01]  /*5b60*/  LDCU.64 UR4, c[0x4][0x18] ;  /* 0x01000300ff0477ac */ /* 0x000ea20008000a00 */
[----:B----4-:R-:W-:Y:S01]  /*5b70*/  MOV R5, UR9 ;  /* 0x0000000900057c02 */ /* 0x010fe20008000f00 */
[----:B------:R-:W-:Y:S01]  /*5b80*/  IMAD.U32 R4, RZ, RZ, UR8 ;  /* 0x00000008ff047e24 */ /* 0x000fe2000f8e00ff */
[----:B-----5:R-:W-:Y:S01]  /*5b90*/  MOV R7, UR7 ;  /* 0x0000000700077c02 */ /* 0x020fe20008000f00 */
[----:B------:R-:W-:Y:S01]  /*5ba0*/  IMAD.U32 R6, RZ, RZ, UR6 ;  /* 0x00000006ff067e24 */ /* 0x000fe2000f8e00ff */
[----:B--2---:R-:W-:Y:S01]  /*5bb0*/  MOV R11, UR5 ;  /* 0x00000005000b7c02 */ /* 0x004fe20008000f00 */
[----:B------:R-:W-:Y:S02]  /*5bc0*/  IMAD.U32 R10, RZ, RZ, UR4 ;  /* 0x00000004ff0a7e24 */ /* 0x000fe4000f8e00ff */
[----:B------:R-:W-:Y:S07]  /*5bd0*/  LEPC R20, `(.L_x_99) ;  /* 0x000000001014794e */ /* 0x000fee0000000000 */
[----:B-1-3--:R-:W-:Y:S05]  /*5be0*/  CALL.ABS.NOINC R2 ;  /* 0x0000000002007343 */ /* 0x00afea0003c00000 */
.L_x_99:
[----:B------:R-:W-:Y:S05]  /*5bf0*/  BSYNC.RECONVERGENT B6 ;  /* 0x0000000000067941 */ /* 0x000fea0003800200 */
.L_x_98:
[-C--:B---3--:R-:W-:Y:S01]  /*5c00*/  F2FP.F16.E4M3.UNPACK_B R83, R148.reuse ;  /* 0x00000094ff53723e */ /* 0x088fe200020006ff */
[----:B------:R-:W-:Y:S05]  /*5c10*/  WARPSYNC.ALL ;  /* 0x0000000000007948 */ /* 0x000fea0003800000 */
[----:B------:R-:W-:Y:S01]  /*5c20*/  R2UR UR4, R80 ;  /* 0x00000000500472ca */ /* 0x000fe200000e0000 */
[--C-:B------:R-:W-:Y:S01]  /*5c30*/  HADD2.F32 R82, -RZ, R83.reuse.H0_H0 ;  /* 0x20000053ff527230 */ /* 0x100fe20000004100 */
[----:B------:R-:W-:Y:S01]  /*5c40*/  F2FP.F16.E4M3.UNPACK_B R85, R148.H1 ;  /* 0x00000094ff55723e */ /* 0x000fe200030006ff */
[----:B------:R-:W-:Y:S01]  /*5c50*/  HADD2.F32 R83, -RZ, R83.H1_H1 ;  /* 0x30000053ff537230 */ /* 0x000fe20000004100 */
[-C--:B------:R-:W-:Y:S01]  /*5c60*/  F2FP.F16.E4M3.UNPACK_B R87, R149.reuse ;  /* 0x00000095ff57723e */ /* 0x080fe200020006ff */
[----:B------:R-:W-:Y:S01]  /*5c70*/  BSSY.RECONVERGENT B0, `(.L_x_100) ;  /* 0x000011d000007945 */ /* 0x000fe20003800200 */
[----:B------:R-:W-:Y:S01]  /*5c80*/  F2FP.F16.E4M3.UNPACK_B R89, R149.H1 ;  /* 0x00000095ff59723e */ /* 0x000fe200030006ff */
[----:B------:R-:W-:Y:S01]  /*5c90*/  HADD2.F32 R84, -RZ, R85.H0_H0 ;  /* 0x20000055ff547230 */ /* 0x000fe20000004100 */
[-C--:B------:R-:W-:Y:S01]  /*5ca0*/  F2FP.F16.E4M3.UNPACK_B R91, R150.reuse ;  /* 0x00000096ff5b723e */ /* 0x080fe200020006ff */
[----:B------:R-:W-:Y:S01]  /*5cb0*/  HADD2.F32 R88, -RZ, R87.H1_H1 ;  /* 0x30000057ff587230 */ /* 0x000fe20000004100 */
[----:B------:R-:W-:Y:S01]  /*5cc0*/  F2FP.F16.E4M3.UNPACK_B R93, R150.H1 ;  /* 0x00000096ff5d723e */ /* 0x000fe200030006ff */
[----:B------:R-:W-:Y:S01]  /*5cd0*/  HADD2.F32 R86, -RZ, R85.H1_H1 ;  /* 0x30000055ff567230 */ /* 0x000fe20000004100 */
[-C--:B------:R-:W-:Y:S01]  /*5ce0*/  F2FP.F16.E4M3.UNPACK_B R95, R151.reuse ;  /* 0x00000097ff5f723e */ /* 0x080fe200020006ff */
[----:B------:R-:W2:Y:S01]  /*5cf0*/  LDTM.x64 R4, tmem[UR4] ;  /* 0x00000004000479ee */ /* 0x000ea20008340000 */
[----:B------:R-:W-:Y:S01]  /*5d00*/  F2FP.F16.E4M3.UNPACK_B R97, R151.H1 ;  /* 0x00000097ff61723e */ /* 0x000fe200030006ff */
[----:B------:R-:W-:Y:S01]  /*5d10*/  HADD2.F32 R85, -RZ, R87.H0_H0 ;  /* 0x20000057ff557230 */ /* 0x000fe20000004100 */
[-C--:B------:R-:W-:Y:S01]  /*5d20*/  F2FP.F16.E4M3.UNPACK_B R99, R152.reuse ;  /* 0x00000098ff63723e */ /* 0x080fe200020006ff */
[----:B------:R-:W-:Y:S01]  /*5d30*/  HADD2.F32 R87, -RZ, R89.H0_H0 ;  /* 0x20000059ff577230 */ /* 0x000fe20000004100 */
[----:B------:R-:W-:Y:S01]  /*5d40*/  F2FP.F16.E4M3.UNPACK_B R101, R152.H1 ;  /* 0x00000098ff65723e */ /* 0x000fe200030006ff */
[----:B------:R-:W-:Y:S01]  /*5d50*/  HADD2.F32 R92, -RZ, R91.H1_H1 ;  /* 0x3000005bff5c7230 */ /* 0x000fe20000004100 */
[----:B------:R-:W-:Y:S01]  /*5d60*/  SHF.L.U32 R199, R176, 0x4, RZ ;  /* 0x00000004b0c77819 */ /* 0x000fe200000006ff */
[----:B------:R-:W-:Y:S01]  /*5d70*/  HADD2.F32 R96, -RZ, R95.H1_H1 ;  /* 0x3000005fff607230 */ /* 0x000fe20000004100 */
[----:B------:R-:W-:Y:S01]  /*5d80*/  SHF.L.U32 R207, R175, 0x4, RZ ;  /* 0x00000004afcf7819 */ /* 0x000fe200000006ff */
[----:B------:R-:W-:Y:S01]  /*5d90*/  HADD2.F32 R100, -RZ, R99.H1_H1 ;  /* 0x30000063ff647230 */ /* 0x000fe20000004100 */
[----:B------:R-:W-:Y:S01]  /*5da0*/  IADD3 R192, PT, PT, R186, R199, RZ ;  /* 0x000000c7bac07210 */ /* 0x000fe20007ffe0ff */
[----:B------:R-:W-:Y:S01]  /*5db0*/  HADD2.F32 R90, -RZ, R89.H1_H1 ;  /* 0x30000059ff5a7230 */ /* 0x000fe20000004100 */
[----:B------:R-:W-:Y:S01]  /*5dc0*/  SHF.L.U32 R205, R184, 0x4, RZ ;  /* 0x00000004b8cd7819 */ /* 0x000fe200000006ff */
[----:B------:R-:W-:Y:S01]  /*5dd0*/  HADD2.F32 R89, -RZ, R91.H0_H0 ;  /* 0x2000005bff597230 */ /* 0x000fe20000004100 */
[-C--:B------:R-:W-:Y:S01]  /*5de0*/  F2FP.F16.E4M3.UNPACK_B R103, R153.reuse ;  /* 0x00000099ff67723e */ /* 0x080fe200020006ff */
[--C-:B------:R-:W-:Y:S01]  /*5df0*/  HADD2.F32 R91, -RZ, R93.reuse.H0_H0 ;  /* 0x2000005dff5b7230 */ /* 0x100fe20000004100 */
[----:B------:R-:W-:Y:S01]  /*5e00*/  IADD3 R194, PT, PT, R205, R192, RZ ;  /* 0x000000c0cdc27210 */ /* 0x000fe20007ffe0ff */
[----:B------:R-:W-:Y:S01]  /*5e10*/  HADD2.F32 R94, -RZ, R93.H1_H1 ;  /* 0x3000005dff5e7230 */ /* 0x000fe20000004100 */
[----:B------:R-:W-:Y:S01]  /*5e20*/  F2FP.F16.E4M3.UNPACK_B R105, R153.H1 ;  /* 0x00000099ff69723e */ /* 0x000fe200030006ff */
[----:B------:R-:W-:Y:S01]  /*5e30*/  HADD2.F32 R93, -RZ, R95.H0_H0 ;  /* 0x2000005fff5d7230 */ /* 0x000fe20000004100 */
[-C--:B------:R-:W-:Y:S01]  /*5e40*/  F2FP.F16.E4M3.UNPACK_B R107, R154.reuse ;  /* 0x0000009aff6b723e */ /* 0x080fe200020006ff */
[----:B------:R-:W-:Y:S01]  /*5e50*/  HADD2.F32 R104, -RZ, R103.H1_H1 ;  /* 0x30000067ff687230 */ /* 0x000fe20000004100 */
[----:B------:R-:W-:Y:S01]  /*5e60*/  F2FP.F16.E4M3.UNPACK_B R109, R154.H1 ;  /* 0x0000009aff6d723e */ /* 0x000fe200030006ff */
[C---:B--2---:R-:W-:Y:S01]  /*5e70*/  FMUL R0, R78.reuse, R4 ;  /* 0x000000044e007220 */ /* 0x044fe20000400000 */
[C---:B-1----:R-:W-:Y:S01]  /*5e80*/  FMUL R2, R78.reuse, R5 ;  /* 0x000000054e027220 */ /* 0x042fe20000400000 */
[C---:B------:R-:W-:Y:S01]  /*5e90*/  FMUL R4, R78.reuse, R8 ;  /* 0x000000084e047220 */ /* 0x040fe20000400000 */
[C---:B------:R-:W-:Y:S01]  /*5ea0*/  FMUL R5, R78.reuse, R9 ;  /* 0x000000094e057220 */ /* 0x040fe20000400000 */
[C---:B------:R-:W-:Y:S01]  /*5eb0*/  FFMA R0, R81.reuse, R82, R0 ;  /* 0x0000005251007223 */ /* 0x040fe20000000000 */
[C---:B------:R-:W-:Y:S01]  /*5ec0*/  FFMA R2, R81.reuse, R83, R2 ;  /* 0x0000005351027223 */ /* 0x040fe20000000002 */
[C---:B------:R-:W-:Y:S01]  /*5ed0*/  FMUL R8, R78.reuse, R12 ;  /* 0x0000000c4e087220 */ /* 0x040fe20000400000 */
[C---:B------:R-:W-:Y:S01]  /*5ee0*/  FMUL R9, R78.reuse, R13 ;  /* 0x0000000d4e097220 */ /* 0x040fe20000400000 */
[C---:B------:R-:W-:Y:S01]  /*5ef0*/  FMUL R12, R78.reuse, R16 ;  /* 0x000000104e0c7220 */ /* 0x040fe20000400000 */
[C---:B------:R-:W-:Y:S01]  /*5f00*/  FMUL R13, R78.reuse, R17 ;  /* 0x000000114e0d7220 */ /* 0x040fe20000400000 */
[C---:B------:R-:W-:Y:S01]  /*5f10*/  FMUL R16, R78.reuse, R20 ;  /* 0x000000144e107220 */ /* 0x040fe20000400000 */
[C---:B------:R-:W-:Y:S01]  /*5f20*/  FMUL R17, R78.reuse, R21 ;  /* 0x000000154e117220 */ /* 0x040fe20000400000 */
[C---:B------:R-:W-:Y:S01]  /*5f30*/  FMUL R20, R78.reuse, R24 ;  /* 0x000000184e147220 */ /* 0x040fe20000400000 */
[C---:B------:R-:W-:Y:S01]  /*5f40*/  FMUL R21, R78.reuse, R25 ;  /* 0x000000194e157220 */ /* 0x040fe20000400000 */
[----:B------:R-:W-:Y:S02]  /*5f50*/  HADD2.F32 R108, -RZ, R107.H1_H1 ;  /* 0x3000006bff6c7230 */ /* 0x000fe40000004100 */
[C---:B------:R-:W-:Y:S01]  /*5f60*/  FMUL R24, R78.reuse, R28 ;  /* 0x0000001c4e187220 */ /* 0x040fe20000400000 */
[C---:B------:R-:W-:Y:S01]  /*5f70*/  FMUL R25, R78.reuse, R29 ;  /* 0x0000001d4e197220 */ /* 0x040fe20000400000 */
[C---:B------:R-:W-:Y:S01]  /*5f80*/  FMUL R28, R78.reuse, R32 ;  /* 0x000000204e1c7220 */ /* 0x040fe20000400000 */
[C---:B------:R-:W-:Y:S01]  /*5f90*/  FMUL R29, R78.reuse, R33 ;  /* 0x000000214e1d7220 */ /* 0x040fe20000400000 */
[C---:B------:R-:W-:Y:S01]  /*5fa0*/  FMUL R32, R78.reuse, R36 ;  /* 0x000000244e207220 */ /* 0x040fe20000400000 */
[----:B------:R-:W-:Y:S01]  /*5fb0*/  F2FP.F16.E4M3.UNPACK_B R111, R155 ;  /* 0x0000009bff6f723e */ /* 0x000fe200020006ff */
[C---:B------:R-:W-:Y:S01]  /*5fc0*/  FMUL R33, R78.reuse, R37 ;  /* 0x000000254e217220 */ /* 0x040fe20000400000 */
[C---:B------:R-:W-:Y:S01]  /*5fd0*/  FMUL R36, R78.reuse, R40 ;  /* 0x000000284e247220 */ /* 0x040fe20000400000 */
[----:B------:R-:W-:Y:S01]  /*5fe0*/  F2FP.F16.E4M3.UNPACK_B R113, R155.H1 ;  /* 0x0000009bff71723e */ /* 0x000fe200030006ff */
[C---:B------:R-:W-:Y:S01]  /*5ff0*/  FMUL R37, R78.reuse, R41 ;  /* 0x000000294e257220 */ /* 0x040fe20000400000 */
[----:B------:R-:W-:Y:S02]  /*6000*/  HADD2.F32 R112, -RZ, R111.H1_H1 ;  /* 0x3000006fff707230 */ /* 0x000fe40000004100 */
        /* <DEDUP_REMOVED lines=26> */
[C---:B------:R-:W-:Y:S01]  /*61b0*/  FFMA R3, R81.reuse, R84, R3 ;  /* 0x0000005451037223 */ /* 0x040fe20000000003 */
[C---:B------:R-:W-:Y:S01]  /*61c0*/  FFMA R7, R81.reuse, R86, R7 ;  /* 0x0000005651077223 */ /* 0x040fe20000000007 */
[----:B------:R-:W-:Y:S01]  /*61d0*/  F2FP.F16.E4M3.UNPACK_B R131, R160 ;  /* 0x000000a0ff83723e */ /* 0x000fe200020006ff */
[C---:B------:R-:W-:Y:S01]  /*61e0*/  FFMA R4, R81.reuse, R85, R4 ;  /* 0x0000005551047223 */ /* 0x040fe20000000004 */
[C---:B------:R-:W-:Y:S01]  /*61f0*/  FFMA R5, R81.reuse, R88, R5 ;  /* 0x0000005851057223 */ /* 0x040fe20000000005 */
[----:B------:R-:W-:Y:S01]  /*6200*/  F2FP.F16.E4M3.UNPACK_B R133, R160.H1 ;  /* 0x000000a0ff85723e */ /* 0x000fe200030006ff */
[----:B------:R-:W-:Y:S01]  /*6210*/  FFMA R6, R81, R87, R6 ;  /* 0x0000005751067223 */ /* 0x000fe20000000006 */
[----:B------:R-:W-:Y:S01]  /*6220*/  F2FP.SATFINITE.E4M3.F32.PACK_AB_MERGE_C R195, R7, R3, RZ ;  /* 0x0000000307c3723e */ /* 0x000fe200048070ff */
[----:B------:R-:W-:Y:S02]  /*6230*/  HADD2.F32 R128, -RZ, R127.H1_H1 ;  /* 0x3000007fff807230 */ /* 0x000fe40000004100 */
[----:B------:R-:W-:Y:S01]  /*6240*/  FMUL R11, R78, R11 ;  /* 0x0000000b4e0b7220 */ /* 0x000fe20000400000 */
[----:B------:R-:W-:Y:S01]  /*6250*/  HADD2.F32 R132, -RZ, R131.H1_H1 ;  /* 0x30000083ff847230 */ /* 0x000fe20000004100 */
[----:B------:R-:W-:Y:S01]  /*6260*/  F2FP.SATFINITE.E4M3.F32.PACK_AB_MERGE_C R200, R2, R0, R195 ;  /* 0x0000000002c8723e */ /* 0x000fe200048070c3 */
[----:B------:R-:W-:Y:S01]  /*6270*/  FMUL R10, R78, R14 ;  /* 0x0000000e4e0a7220 */ /* 0x000fe20000400000 */
[----:B------:R-:W-:Y:S01]  /*6280*/  IADD3 R195, PT, PT, R186, R207, RZ ;  /* 0x000000cfbac37210 */ /* 0x000fe20007ffe0ff */
[C---:B------:R-:W-:Y:S01]  /*6290*/  FFMA R11, R81.reuse, R90, R11 ;  /* 0x0000005a510b7223 */ /* 0x040fe2000000000b */
[C---:B------:R-:W-:Y:S01]  /*62a0*/  FFMA R8, R81.reuse, R89, R8 ;  /* 0x0000005951087223 */ /* 0x040fe20000000008 */
[C---:B------:R-:W-:Y:S01]  /*62b0*/  FFMA R9, R81.reuse, R92, R9 ;  /* 0x0000005c51097223 */ /* 0x040fe20000000009 */
[--C-:B------:R-:W-:Y:S02]  /*62c0*/  HADD2.F32 R95, -RZ, R97.reuse.H0_H0 ;  /* 0x20000061ff5f7230 */ /* 0x100fe40000004100 */
[----:B------:R-:W-:Y:S01]  /*62d0*/  FFMA R10, R81, R91, R10 ;  /* 0x0000005b510a7223 */ /* 0x000fe2000000000a */
[----:B------:R-:W-:Y:S01]  /*62e0*/  F2FP.SATFINITE.E4M3.F32.PACK_AB_MERGE_C R201, R11, R6, RZ ;  /* 0x000000060bc9723e */ /* 0x000fe200048070ff */
[C---:B------:R-:W-:Y:S01]  /*62f0*/  FMUL R15, R78.reuse, R15 ;  /* 0x0000000f4e0f7220 */ /* 0x040fe20000400000 */
[----:B------:R-:W-:Y:S02]  /*6300*/  HADD2.F32 R98, -RZ, R97.H1_H1 ;  /* 0x30000061ff627230 */ /* 0x000fe40000004100 */
[C---:B------:R-:W-:Y:S01]  /*6310*/  FMUL R14, R78.reuse, R18 ;  /* 0x000000124e0e7220 */ /* 0x040fe20000400000 */
[----:B------:R-:W-:Y:S01]  /*6320*/  F2FP.SATFINITE.E4M3.F32.PACK_AB_MERGE_C R201, R5, R4, R201 ;  /* 0x0000000405c9723e */ /* 0x000fe200048070c9 */
[----:B------:R-:W-:Y:S02]  /*6330*/  HADD2.F32 R97, -RZ, R99.H0_H0 ;  /* 0x20000063ff617230 */ /* 0x000fe40000004100 */
[C---:B------:R-:W-:Y:S01]  /*6340*/  FFMA R15, R81.reuse, R94, R15 ;  /* 0x0000005e510f7223 */ /* 0x040fe2000000000f */
[C---:B------:R-:W-:Y:S01]  /*6350*/  FFMA R12, R81.reuse, R93, R12 ;  /* 0x0000005d510c7223 */ /* 0x040fe2000000000c */
[----:B------:R-:W-:Y:S01]  /*6360*/  FFMA R13, R81, R96, R13 ;  /* 0x00000060510d7223 */ /* 0x000fe2000000000d */
[----:B------:R-:W-:Y:S01]  /*6370*/  F2FP.F16.E4M3.UNPACK_B R135, R161 ;  /* 0x000000a1ff87723e */ /* 0x000fe200020006ff */
[--C-:B------:R-:W-:Y:S01]  /*6380*/  HADD2.F32 R99, -RZ, R101.reuse.H0_H0 ;  /* 0x20000065ff637230 */ /* 0x100fe20000004100 */
[----:B------:R-:W-:Y:S01]  /*6390*/  F2FP.SATFINITE.E4M3.F32.PACK_AB_MERGE_C R202, R15, R10, RZ ;  /* 0x0000000a0fca723e */ /* 0x000fe200048070ff */
[----:B------:R-:W-:Y:S01]  /*63a0*/  FFMA R14, R81, R95, R14 ;  /* 0x0000005f510e7223 */ /* 0x000fe2000000000e */
[C---:B------:R-:W-:Y:S01]  /*63b0*/  FMUL R19, R78.reuse, R19 ;  /* 0x000000134e137220 */ /* 0x040fe20000400000 */
[----:B------:R-:W-:Y:S01]  /*63c0*/  HADD2.F32 R102, -RZ, R101.H1_H1 ;  /* 0x30000065ff667230 */ /* 0x000fe20000004100 */
[----:B------:R-:W-:Y:S01]  /*63d0*/  F2FP.SATFINITE.E4M3.F32.PACK_AB_MERGE_C R202, R9, R8, R202 ;  /* 0x0000000809ca723e */ /* 0x000fe200048070ca */
[----:B------:R-:W-:Y:S02]  /*63e0*/  HADD2.F32 R101, -RZ, R103.H0_H0 ;  /* 0x20000067ff657230 */ /* 0x000fe40000004100 */
[C---:B------:R-:W-:Y:S01]  /*63f0*/  FFMA R19, R81.reuse, R98, R19 ;  /* 0x0000006251137223 */ /* 0x040fe20000000013 */
[C---:B------:R-:W-:Y:S01]  /*6400*/  FFMA R16, R81.reuse, R97, R16 ;  /* 0x0000006151107223 */ /* 0x040fe20000000010 */
[----:B------:R-:W-:Y:S01]  /*6410*/  FFMA R17, R81, R100, R17 ;  /* 0x0000006451117223 */ /* 0x000fe20000000011 */
[----:B------:R-:W-:Y:S02]  /*6420*/  HADD2.F32 R136, -RZ, R135.H1_H1 ;  /* 0x30000087ff887230 */ /* 0x000fe40000004100 */
[C---:B------:R-:W-:Y:S01]  /*6430*/  FMUL R18, R78.reuse, R22 ;  /* 0x000000164e127220 */ /* 0x040fe20000400000 */
[----:B------:R-:W-:Y:S01]  /*6440*/  F2FP.F16.E4M3.UNPACK_B R137, R161.H1 ;  /* 0x000000a1ff89723e */ /* 0x000fe200030006ff */
[C---:B------:R-:W-:Y:S01]  /*6450*/  FMUL R23, R78.reuse, R23 ;  /* 0x000000174e177220 */ /* 0x040fe20000400000 */
[--C-:B------:R-:W-:Y:S01]  /*6460*/  HADD2.F32 R103, -RZ, R105.reuse.H0_H0 ;  /* 0x20000069ff677230 */ /* 0x100fe20000004100 */
[----:B------:R-:W-:Y:S01]  /*6470*/  F2FP.SATFINITE.E4M3.F32.PACK_AB_MERGE_C R203, R19, R14, RZ ;  /* 0x0000000e13cb723e */ /* 0x000fe200048070ff */
[C---:B------:R-:W-:Y:S01]  /*6480*/  FFMA R18, R81.reuse, R99, R18 ;  /* 0x0000006351127223 */ /* 0x040fe20000000012 */
[C---:B------:R-:W-:Y:S01]  /*6490*/  FFMA R23, R81.reuse, R102, R23 ;  /* 0x0000006651177223 */ /* 0x040fe20000000017 */
[----:B------:R-:W-:Y:S01]  /*64a0*/  FFMA R20, R81, R101, R20 ;  /* 0x0000006551147223 */ /* 0x000fe20000000014 */
[----:B------:R-:W-:Y:S01]  /*64b0*/  F2FP.F16.E4M3.UNPACK_B R139, R162 ;  /* 0x000000a2ff8b723e */ /* 0x000fe200020006ff */
[----:B------:R-:W-:Y:S01]  /*64c0*/  HADD2.F32 R106, -RZ, R105.H1_H1 ;  /* 0x30000069ff6a7230 */ /* 0x000fe20000004100 */
[----:B------:R-:W-:Y:S01]  /*64d0*/  F2FP.SATFINITE.E4M3.F32.PACK_AB_MERGE_C R203, R13, R12, R203 ;  /* 0x0000000c0dcb723e */ /* 0x000fe200048070cb */
[----:B------:R-:W-:Y:S01]  /*64e0*/  FFMA R21, R81, R104, R21 ;  /* 0x0000006851157223 */ /* 0x000fe20000000015 */
[----:B------:R-:W-:Y:S01]  /*64f0*/  F2FP.SATFINITE.E4M3.F32.PACK_AB_MERGE_C R208, R23, R18, RZ ;  /* 0x0000001217d0723e */ /* 0x000fe200048070ff */
[----:B------:R-:W-:Y:S02]  /*6500*/  HADD2.F32 R105, -RZ, R107.H0_H0 ;  /* 0x2000006bff697230 */ /* 0x000fe40000004100 */
[C---:B------:R-:W-:Y:S01]  /*6510*/  FMUL R22, R78.reuse, R26 ;  /* 0x0000001a4e167220 */ /* 0x040fe20000400000 */
[----:B------:R1:W-:Y:S01]  /*6520*/  STS.128 [R172+UR49+0x8200], R200 ;  /* 0x008200c8ac007988 */ /* 0x0003e20008000c31 */
[----:B------:R-:W-:Y:S01]  /*6530*/  F2FP.SATFINITE.E4M3.F32.PACK_AB_MERGE_C R208, R17, R16, R208 ;  /* 0x0000001011d0723e */ /* 0x000fe200048070d0 */
[----:B------:R-:W-:Y:S02]  /*6540*/  HADD2.F32 R140, -RZ, R139.H1_H1 ;  /* 0x3000008bff8c7230 */ /* 0x000fe40000004100 */
[C---:B------:R-:W-:Y:S01]  /*6550*/  FFMA R22, R81.reuse, R103, R22 ;  /* 0x0000006751167223 */ /* 0x040fe20000000016 */
[C---:B------:R-:W-:Y:S01]  /*6560*/  FMUL R27, R78.reuse, R27 ;  /* 0x0000001b4e1b7220 */ /* 0x040fe20000400000 */
[--C-:B------:R-:W-:Y:S02]  /*6570*/  HADD2.F32 R107, -RZ, R109.reuse.H0_H0 ;  /* 0x2000006dff6b7230 */ /* 0x100fe40000004100 */
[C---:B------:R-:W-:Y:S01]  /*6580*/  FMUL R26, R78.reuse, R30 ;  /* 0x0000001e4e1a7220 */ /* 0x040fe20000400000 */
[----:B------:R-:W-:Y:S02]  /*6590*/  HADD2.F32 R110, -RZ, R109.H1_H1 ;  /* 0x3000006dff6e7230 */ /* 0x000fe40000004100 */
[C---:B------:R-:W-:Y:S01]  /*65a0*/  FFMA R27, R81.reuse, R106, R27 ;  /* 0x0000006a511b7223 */ /* 0x040fe2000000001b */
[C---:B------:R-:W-:Y:S01]  /*65b0*/  FFMA R24, R81.reuse, R105, R24 ;  /* 0x0000006951187223 */ /* 0x040fe20000000018 */
[----:B------:R-:W-:Y:S01]  /*65c0*/  FFMA R25, R81, R108, R25 ;  /* 0x0000006c51197223 */ /* 0x000fe20000000019 */
[----:B------:R-:W-:Y:S01]  /*65d0*/  F2FP.F16.E4M3.UNPACK_B R141, R162.H1 ;  /* 0x000000a2ff8d723e */ /* 0x000fe200030006ff */
[----:B------:R-:W-:Y:S01]  /*65e0*/  HADD2.F32 R109, -RZ, R111.H0_H0 ;  /* 0x2000006fff6d7230 */ /* 0x000fe20000004100 */
[----:B------:R-:W-:Y:S01]  /*65f0*/  F2FP.SATFINITE.E4M3.F32.PACK_AB_MERGE_C R209, R27, R22, RZ ;  /* 0x000000161bd1723e */ /* 0x000fe200048070ff */
[----:B------:R-:W-:Y:S01]  /*6600*/  FFMA R26, R81, R107, R26 ;  /* 0x0000006b511a7223 */ /* 0x000fe2000000001a */
[C---:B------:R-:W-:Y:S01]  /*6610*/  FMUL R31, R78.reuse, R31 ;  /* 0x0000001f4e1f7220 */ /* 0x040fe20000400000 */
[--C-:B------:R-:W-:Y:S01]  /*6620*/  HADD2.F32 R111, -RZ, R113.reuse.H0_H0 ;  /* 0x20000071ff6f7230 */ /* 0x100fe20000004100 */
[----:B------:R-:W-:Y:S01]  /*6630*/  F2FP.SATFINITE.E4M3.F32.PACK_AB_MERGE_C R209, R21, R20, R209 ;  /* 0x0000001415d1723e */ /* 0x000fe200048070d1 */
[----:B------:R-:W-:Y:S02]  /*6640*/  HADD2.F32 R114, -RZ, R113.H1_H1 ;  /* 0x30000071ff727230 */ /* 0x000fe40000004100 */
[C---:B------:R-:W-:Y:S01]  /*6650*/  FFMA R31, R81.reuse, R110, R31 ;  /* 0x0000006e511f7223 */ /* 0x040fe2000000001f */
[C---:B------:R-:W-:Y:S01]  /*6660*/  FFMA R28, R81.reuse, R109, R28 ;  /* 0x0000006d511c7223 */ /* 0x040fe2000000001c */
[----:B------:R-:W-:Y:S01]  /*6670*/  FFMA R29, R81, R112, R29 ;  /* 0x00000070511d7223 */ /* 0x000fe2000000001d */
[----:B------:R-:W-:Y:S02]  /*6680*/  HADD2.F32 R113, -RZ, R115.H0_H0 ;  /* 0x20000073ff717230 */ /* 0x000fe40000004100 */
[C---:B------:R-:W-:Y:S01]  /*6690*/  FMUL R30, R78.reuse, R34 ;  /* 0x000000224e1e7220 */ /* 0x040fe20000400000 */
[----:B------:R-:W-:Y:S01]  /*66a0*/  F2FP.F16.E4M3.UNPACK_B R143, R163 ;  /* 0x000000a3ff8f723e */ /* 0x000fe200020006ff */
[C---:B------:R-:W-:Y:S01]  /*66b0*/  FMUL R35, R78.reuse, R35 ;  /* 0x000000234e237220 */ /* 0x040fe20000400000 */
[----:B------:R-:W-:Y:S01]  /*66c0*/  HADD2.F32 R115, -RZ, R117.H0_H0 ;  /* 0x20000075ff737230 */ /* 0x000fe20000004100 */
[----:B------:R-:W-:Y:S01]  /*66d0*/  F2FP.SATFINITE.E4M3.F32.PACK_AB_MERGE_C R210, R31, R26, RZ ;  /* 0x0000001a1fd2723e */ /* 0x000fe200048070ff */
[C---:B------:R-:W-:Y:S01]  /*66e0*/  FFMA R30, R81.reuse, R111, R30 ;  /* 0x0000006f511e7223 */ /* 0x040fe2000000001e */
[C---:B------:R-:W-:Y:S01]  /*66f0*/  FFMA R35, R81.reuse, R114, R35 ;  /* 0x0000007251237223 */ /* 0x040fe20000000023 */
[C---:B------:R-:W-:Y:S01]  /*6700*/  FFMA R32, R81.reuse, R113, R32 ;  /* 0x0000007151207223 */ /* 0x040fe20000000020 */
[----:B------:R-:W-:Y:S01]  /*6710*/  F2FP.F16.E4M3.UNPACK_B R145, R163.H1 ;  /* 0x000000a3ff91723e */ /* 0x000fe200030006ff */
[----:B------:R-:W-:Y:S01]  /*6720*/  FFMA R33, R81, R116, R33 ;  /* 0x0000007451217223 */ /* 0x000fe20000000021 */
[----:B------:R-:W-:Y:S01]  /*6730*/  F2FP.SATFINITE.E4M3.F32.PACK_AB_MERGE_C R210, R25, R24, R210 ;  /* 0x0000001819d2723e */ /* 0x000fe200048070d2 */
[----:B------:R-:W-:Y:S01]  /*6740*/  HADD2.F32 R144, -RZ, R143.H1_H1 ;  /* 0x3000008fff907230 */ /* 0x000fe20000004100 */
[----:B------:R-:W-:Y:S01]  /*6750*/  F2FP.SATFINITE.E4M3.F32.PACK_AB_MERGE_C R211, R35, R30, RZ ;  /* 0x0000001e23d3723e */ /* 0x000fe200048070ff */
[----:B------:R-:W-:Y:S02]  /*6760*/  HADD2.F32 R118, -RZ, R117.H1_H1 ;  /* 0x30000075ff767230 */ /* 0x000fe40000004100 */
[C---:B------:R-:W-:Y:S01]  /*6770*/  FMUL R34, R78.reuse, R38 ;  /* 0x000000264e227220 */ /* 0x040fe20000400000 */
[----:B------:R-:W-:Y:S01]  /*6780*/  HADD2.F32 R117, -RZ, R119.H0_H0 ;  /* 0x20000077ff757230 */ /* 0x000fe20000004100 */
[----:B------:R-:W-:Y:S01]  /*6790*/  F2FP.SATFINITE.E4M3.F32.PACK_AB_MERGE_C R211, R29, R28, R211 ;  /* 0x0000001c1dd3723e */ /* 0x000fe200048070d3 */
[C---:B------:R-:W-:Y:S01]  /*67a0*/  FMUL R39, R78.reuse, R39 ;  /* 0x000000274e277220 */ /* 0x040fe20000400000 */
[--C-:B------:R-:W-:Y:S02]  /*67b0*/  HADD2.F32 R119, -RZ, R121.reuse.H0_H0 ;  /* 0x20000079ff777230 */ /* 0x100fe40000004100 */
[C---:B------:R-:W-:Y:S01]  /*67c0*/  FFMA R34, R81.reuse, R115, R34 ;  /* 0x0000007351227223 */ /* 0x040fe20000000022 */
[----:B------:R-:W-:Y:S01]  /*67d0*/  HADD2.F32 R122, -RZ, R121.H1_H1 ;  /* 0x30000079ff7a7230 */ /* 0x000fe20000004100 */
[----:B------:R1:W-:Y:S01]  /*67e0*/  STS.128 [R192+0x8010], R208 ;  /* 0x008010d0c0007388 */ /* 0x0003e20000000c00 */
[----:B------:R-:W-:Y:S02]  /*67f0*/  HADD2.F32 R121, -RZ, R123.H0_H0 ;  /* 0x2000007bff797230 */ /* 0x000fe40000004100 */
[C---:B------:R-:W-:Y:S01]  /*6800*/  FFMA R39, R81.reuse, R118, R39 ;  /* 0x0000007651277223 */ /* 0x040fe20000000027 */
[C---:B------:R-:W-:Y:S01]  /*6810*/  FFMA R36, R81.reuse, R117, R36 ;  /* 0x0000007551247223 */ /* 0x040fe20000000024 */
[----:B------:R-:W-:Y:S01]  /*6820*/  FFMA R37, R81, R120, R37 ;  /* 0x0000007851257223 */ /* 0x000fe20000000025 */
[C---:B------:R-:W-:Y:S01]  /*6830*/  FMUL R38, R78.reuse, R42 ;  /* 0x0000002a4e267220 */ /* 0x040fe20000400000 */
[----:B------:R-:W-:Y:S01]  /*6840*/  ISETP.NE.AND P0, PT, R189, RZ, PT ;  /* 0x000000ffbd00720c */ /* 0x000fe20003f05270 */
[C---:B------:R-:W-:Y:S01]  /*6850*/  FMUL R43, R78.reuse, R43 ;  /* 0x0000002b4e2b7220 */ /* 0x040fe20000400000 */
[--C-:B------:R-:W-:Y:S01]  /*6860*/  HADD2.F32 R123, -RZ, R125.reuse.H0_H0 ;  /* 0x2000007dff7b7230 */ /* 0x100fe20000004100 */
[----:B------:R-:W-:Y:S01]  /*6870*/  F2FP.SATFINITE.E4M3.F32.PACK_AB_MERGE_C R212, R39, R34, RZ ;  /* 0x0000002227d4723e */ /* 0x000fe200048070ff */
[C---:B------:R-:W-:Y:S01]  /*6880*/  FFMA R38, R81.reuse, R119, R38 ;  /* 0x0000007751267223 */ /* 0x040fe20000000026 */
[C---:B------:R-:W-:Y:S01]  /*6890*/  FFMA R43, R81.reuse, R122, R43 ;  /* 0x0000007a512b7223 */ /* 0x040fe2000000002b */
[----:B------:R-:W-:Y:S01]  /*68a0*/  FFMA R40, R81, R121, R40 ;  /* 0x0000007951287223 */ /* 0x000fe20000000028 */
[----:B------:R-:W-:Y:S01]  /*68b0*/  F2FP.SATFINITE.E4M3.F32.PACK_AB_MERGE_C R212, R33, R32, R212 ;  /* 0x0000002021d4723e */ /* 0x000fe200048070d4 */
[----:B------:R-:W-:Y:S01]  /*68c0*/  FFMA R41, R81, R124, R41 ;  /* 0x0000007c51297223 */ /* 0x000fe20000000029 */
[----:B------:R-:W-:Y:S01]  /*68d0*/  HADD2.F32 R126, -RZ, R125.H1_H1 ;  /* 0x3000007dff7e7230 */ /* 0x000fe20000004100 */
[----:B------:R-:W-:Y:S01]  /*68e0*/  F2FP.SATFINITE.E4M3.F32.PACK_AB_MERGE_C R213, R43, R38, RZ ;  /* 0x000000262bd5723e */ /* 0x000fe200048070ff */
[----:B------:R-:W-:Y:S02]  /*68f0*/  HADD2.F32 R125, -RZ, R127.H0_H0 ;  /* 0x2000007fff7d7230 */ /* 0x000fe40000004100 */
[C---:B------:R-:W-:Y:S01]  /*6900*/  FMUL R42, R78.reuse, R46 ;  /* 0x0000002e4e2a7220 */ /* 0x040fe20000400000 */
[----:B------:R-:W-:Y:S01]  /*6910*/  FMUL R47, R78, R47 ;  /* 0x0000002f4e2f7220 */ /* 0x000fe20000400000 */
[--C-:B------:R-:W-:Y:S01]  /*6920*/  HADD2.F32 R127, -RZ, R129.reuse.H0_H0 ;  /* 0x20000081ff7f7230 */ /* 0x100fe20000004100 */
[----:B------:R-:W-:Y:S01]  /*6930*/  F2FP.SATFINITE.E4M3.F32.PACK_AB_MERGE_C R213, R37, R36, R213 ;  /* 0x0000002425d5723e */ /* 0x000fe200048070d5 */
[C---:B------:R-:W-:Y:S01]  /*6940*/  FFMA R42, R81.reuse, R123, R42 ;  /* 0x0000007b512a7223 */ /* 0x040fe2000000002a */
[C---:B------:R-:W-:Y:S01]  /*6950*/  FFMA R47, R81.reuse, R126, R47 ;  /* 0x0000007e512f7223 */ /* 0x040fe2000000002f */
[C---:B------:R-:W-:Y:S01]  /*6960*/  FFMA R44, R81.reuse, R125, R44 ;  /* 0x0000007d512c7223 */ /* 0x040fe2000000002c */
[----:B------:R-:W-:Y:S01]  /*6970*/  ISETP.NE.AND P6, PT, R198, RZ, PT ;  /* 0x000000ffc600720c */ /* 0x000fe20003fc5270 */
[----:B------:R-:W-:Y:S01]  /*6980*/  FFMA R45, R81, R128, R45 ;  /* 0x00000080512d7223 */ /* 0x000fe2000000002d */
[----:B------:R-:W-:Y:S01]  /*6990*/  HADD2.F32 R130, -RZ, R129.H1_H1 ;  /* 0x30000081ff827230 */ /* 0x000fe20000004100 */
[----:B------:R-:W-:Y:S01]  /*69a0*/  F2FP.SATFINITE.E4M3.F32.PACK_AB_MERGE_C R214, R47, R42, RZ ;  /* 0x0000002a2fd6723e */ /* 0x000fe200048070ff */
[----:B------:R-:W-:Y:S02]  /*69b0*/  HADD2.F32 R129, -RZ, R131.H0_H0 ;  /* 0x20000083ff817230 */ /* 0x000fe40000004100 */
[C---:B------:R-:W-:Y:S01]  /*69c0*/  FMUL R46, R78.reuse, R50 ;  /* 0x000000324e2e7220 */ /* 0x040fe20000400000 */
[C---:B------:R-:W-:Y:S01]  /*69d0*/  FMUL R51, R78.reuse, R51 ;  /* 0x000000334e337220 */ /* 0x040fe20000400000 */
[--C-:B------:R-:W-:Y:S02]  /*69e0*/  HADD2.F32 R131, -RZ, R133.reuse.H0_H0 ;  /* 0x20000085ff837230 */ /* 0x100fe40000004100 */
[C---:B------:R-:W-:Y:S01]  /*69f0*/  FMUL R50, R78.reuse, R54 ;  /* 0x000000364e327220 */ /* 0x040fe20000400000 */
[C---:B------:R-:W-:Y:S01]  /*6a00*/  FFMA R46, R81.reuse, R127, R46 ;  /* 0x0000007f512e7223 */ /* 0x040fe2000000002e */
[----:B------:R-:W-:Y:S02]  /*6a10*/  HADD2.F32 R134, -RZ, R133.H1_H1 ;  /* 0x30000085ff867230 */ /* 0x000fe40000004100 */
[C---:B------:R-:W-:Y:S01]  /*6a20*/  FFMA R51, R81.reuse, R130, R51 ;  /* 0x0000008251337223 */ /* 0x040fe20000000033 */
[----:B------:R-:W-:Y:S02]  /*6a30*/  HADD2.F32 R133, -RZ, R135.H0_H0 ;  /* 0x20000087ff857230 */ /* 0x000fe40000004100 */
[C---:B------:R-:W-:Y:S01]  /*6a40*/  FMUL R55, R78.reuse, R55 ;  /* 0x000000374e377220 */ /* 0x040fe20000400000 */
[C---:B------:R-:W-:Y:S01]  /*6a50*/  FFMA R48, R81.reuse, R129, R48 ;  /* 0x0000008151307223 */ /* 0x040fe20000000030 */
[C---:B------:R-:W-:Y:S01]  /*6a60*/  FFMA R49, R81.reuse, R132, R49 ;  /* 0x0000008451317223 */ /* 0x040fe20000000031 */
[--C-:B------:R-:W-:Y:S02]  /*6a70*/  HADD2.F32 R135, -RZ, R137.reuse.H0_H0 ;  /* 0x20000089ff877230 */ /* 0x100fe40000004100 */
[C---:B------:R-:W-:Y:S01]  /*6a80*/  FFMA R50, R81.reuse, R131, R50 ;  /* 0x0000008351327223 */ /* 0x040fe20000000032 */
[----:B------:R-:W-:Y:S02]  /*6a90*/  HADD2.F32 R138, -RZ, R137.H1_H1 ;  /* 0x30000089ff8a7230 */ /* 0x000fe40000004100 */
[C---:B------:R-:W-:Y:S01]  /*6aa0*/  FMUL R54, R78.reuse, R58 ;  /* 0x0000003a4e367220 */ /* 0x040fe20000400000 */
[----:B------:R-:W-:Y:S02]  /*6ab0*/  HADD2.F32 R137, -RZ, R139.H0_H0 ;  /* 0x2000008bff897230 */ /* 0x000fe40000004100 */
[C---:B------:R-:W-:Y:S01]  /*6ac0*/  FFMA R55, R81.reuse, R134, R55 ;  /* 0x0000008651377223 */ /* 0x040fe20000000037 */
        /* <DEDUP_REMOVED lines=16> */
[----:B------:R-:W-:Y:S01]  /*6bd0*/  FFMA R63, R81, R142, R63 ;  /* 0x0000008e513f7223 */ /* 0x000fe2000000003f */
[----:B------:R-:W-:Y:S01]  /*6be0*/  FMUL R67, R78, R67 ;  /* 0x000000434e437220 */ /* 0x000fe20000400000 */
[----:B------:R-:W-:Y:S01]  /*6bf0*/  F2FP.SATFINITE.E4M3.F32.PACK_AB_MERGE_C R215, R51, R46, RZ ;  /* 0x0000002e33d7723e */ /* 0x000fe200048070ff */
[C---:B------:R-:W-:Y:S01]  /*6c00*/  FFMA R60, R81.reuse, R141, R60 ;  /* 0x0000008d513c7223 */ /* 0x040fe2000000003c */
[C---:B------:R-:W-:Y:S01]  /*6c10*/  FFMA R61, R81.reuse, R144, R61 ;  /* 0x00000090513d7223 */ /* 0x040fe2000000003d */
[C---:B------:R-:W-:Y:S01]  /*6c20*/  FFMA R62, R81.reuse, R143, R62 ;  /* 0x0000008f513e7223 */ /* 0x040fe2000000003e */
[----:B------:R-:W-:Y:S01]  /*6c30*/  FFMA R67, R81, R146, R67 ;  /* 0x0000009251437223 */ /* 0x000fe20000000043 */
[----:B------:R-:W-:Y:S02]  /*6c40*/  F2FP.SATFINITE.E4M3.F32.PACK_AB_MERGE_C R214, R41, R40, R214 ;  /* 0x0000002829d6723e */ /* 0x000fe400048070d6 */
[----:B------:R-:W-:Y:S02]  /*6c50*/  F2FP.SATFINITE.E4M3.F32.PACK_AB_MERGE_C R215, R45, R44, R215 ;  /* 0x0000002c2dd7723e */ /* 0x000fe400048070d7 */
[----:B------:R-:W-:Y:S02]  /*6c60*/  F2FP.SATFINITE.E4M3.F32.PACK_AB_MERGE_C R216, R55, R50, RZ ;  /* 0x0000003237d8723e */ /* 0x000fe400048070ff */
[----:B------:R-:W-:Y:S01]  /*6c70*/  F2FP.SATFINITE.E4M3.F32.PACK_AB_MERGE_C R217, R59, R54, RZ ;  /* 0x000000363bd9723e */ /* 0x000fe200048070ff */
[----:B------:R1:W-:Y:S01]  /*6c80*/  STS.128 [R195+0x8020], R212 ;  /* 0x008020d4c3007388 */ /* 0x0003e20000000c00 */
[----:B------:R-:W-:Y:S02]  /*6c90*/  F2FP.SATFINITE.E4M3.F32.PACK_AB_MERGE_C R218, R63, R58, RZ ;  /* 0x0000003a3fda723e */ /* 0x000fe400048070ff */
[----:B------:R-:W-:Y:S02]  /*6ca0*/  F2FP.SATFINITE.E4M3.F32.PACK_AB_MERGE_C R219, R67, R62, RZ ;  /* 0x0000003e43db723e */ /* 0x000fe400048070ff */
[----:B------:R-:W-:Y:S02]  /*6cb0*/  F2FP.SATFINITE.E4M3.F32.PACK_AB_MERGE_C R216, R49, R48, R216 ;  /* 0x0000003031d8723e */ /* 0x000fe400048070d8 */
[----:B------:R-:W-:Y:S02]  /*6cc0*/  F2FP.SATFINITE.E4M3.F32.PACK_AB_MERGE_C R217, R53, R52, R217 ;  /* 0x0000003435d9723e */ /* 0x000fe400048070d9 */
[----:B------:R-:W-:Y:S02]  /*6cd0*/  F2FP.SATFINITE.E4M3.F32.PACK_AB_MERGE_C R218, R57, R56, R218 ;  /* 0x0000003839da723e */ /* 0x000fe400048070da */
[----:B------:R-:W-:Y:S02]  /*6ce0*/  F2FP.SATFINITE.E4M3.F32.PACK_AB_MERGE_C R219, R61, R60, R219 ;  /* 0x0000003c3ddb723e */ /* 0x000fe400048070db */
[----:B------:R-:W-:Y:S02]  /*6cf0*/  LEA R204, R181, UR49, 0x3 ;  /* 0x00000031b5cc7c11 */ /* 0x000fe4000f8e18ff */
[----:B------:R-:W-:Y:S01]  /*6d00*/  @P6 SHF.L.U32 R221, R180, 0x1f, RZ ;  /* 0x0000001fb4dd6819 */ /* 0x000fe200000006ff */
[----:B------:R1:W-:Y:S01]  /*6d10*/  STS.128 [R194+0x8010], R216 ;  /* 0x008010d8c2007388 */ /* 0x0003e20000000c00 */
[----:B------:R-:W-:Y:S01]  /*6d20*/  @!PT LDS RZ, [RZ] ;  /* 0x00000000fffff984 */ /* 0x000fe20000000800 */
[----:B------:R-:W-:Y:S01]  /*6d30*/  @!PT LDS RZ, [RZ] ;  /* 0x00000000fffff984 */ /* 0x000fe20000000800 */
[----:B------:R-:W-:Y:S01]  /*6d40*/  @!PT LDS RZ, [RZ] ;  /* 0x00000000fffff984 */ /* 0x000fe20000000800 */
[----:B------:R-:W-:Y:S01]  /*6d50*/  @!PT LDS RZ, [RZ] ;  /* 0x00000000fffff984 */ /* 0x000fe20000000800 */
[----:B------:R2:W-:Y:S07]  /*6d60*/  MEMBAR.ALL.CTA ;  /* 0x0000000000007992 */ /* 0x0005ee0000008000 */
[----:B--2---:R-:W2:Y:S02]  /*6d70*/  FENCE.VIEW.ASYNC.S ;  /* 0x00000000000073c6 */ /* 0x004ea40000000000 */
[----:B--2---:R-:W-:Y:S06]  /*6d80*/  BAR.SYNC.DEFER_BLOCKING 0x1, 0x80 ;  /* 0x0042000000007b1d */ /* 0x004fec0000010000 */
[----:B------:R-:W-:Y:S05]  /*6d90*/  @P0 BRA `(.L_x_101) ;  /* 0x0000000000280947 */ /* 0x000fea0003800000 */
[----:B------:R-:W-:Y:S02]  /*6da0*/  UIADD3 UR4, UPT, UPT, UR49, 0x8200, URZ ;  /* 0x0000820031047890 */ /* 0x000fe4000fffe0ff */
[----:B------:R-:W-:Y:S01]  /*6db0*/  UIADD3 UR6, UP0, UPT, UR52, 0x680, URZ ;  /* 0x0000068034067890 */ /* 0x000fe2000ff1e0ff */
[----:B------:R-:W-:Y:S03]  /*6dc0*/  UMOV UR43, UR36 ;  /* 0x00000024002b7c82 */ /* 0x000fe60008000000 */
[----:B------:R-:W-:Y:S01]  /*6dd0*/  MOV R188, UR4 ;  /* 0x0000000400bc7c02 */ /* 0x000fe20008000f00 */
[----:B------:R-:W-:Y:S03]  /*6de0*/  UIADD3.X UR7, UPT, UPT, URZ, UR53, URZ, UP0, !UPT ;  /* 0x00000035ff077290 */ /* 0x000fe600087fe4ff */
[----:B------:R-:W-:Y:S11]  /*6df0*/  R2UR UR40, R188 ;  /* 0x00000000bc2872ca */ /* 0x000ff600000e0000 */
[----:B------:R-:W-:Y:S02]  /*6e00*/  @!UPT UIADD3 URZ, UPT, UPT, URZ, URZ, URZ ;  /* 0x000000fffffff290 */ /* 0x000fe4000fffe0ff */
[----:B------:R2:W-:Y:S01]  /*6e10*/  UTMASTG.3D [UR40], [UR6] ;  /* 0x00000028060073b5 */ /* 0x0005e20008010000 */
[----:B------:R0:W-:Y:S01]  /*6e20*/  UTMACMDFLUSH ;  /* 0x00000000000079b7 */ /* 0x0001e20000000000 */
[----:B--2---:R-:W-:Y:S04]  /*6e30*/  DEPBAR.LE SB0, 0x1 ;  /* 0x000080400000791a */ /* 0x004fe80000000000 */
.L_x_101:
[----:B------:R-:W-:Y:S05]  /*6e40*/  BSYNC.RECONVERGENT B0 ;  /* 0x0000000000007941 */ /* 0x000fea0003800200 */
.L_x_100:
[----:B------:R-:W-:Y:S06]  /*6e50*/  BAR.SYNC.DEFER_BLOCKING 0x1, 0x80 ;  /* 0x0042000000007b1d */ /* 0x000fec0000010000 */
[----:B------:R-:W2:Y:S01]  /*6e60*/  @P6 SYNCS.PHASECHK.TRANS64.TRYWAIT P0, [R204+URZ+0x70], R221 ;  /* 0x000070ddcc0065a7 */ /* 0x000ea200080011ff */
[----:B------:R-:W-:Y:S01]  /*6e70*/  BSSY B1, `(.L_x_102) ;  /* 0x0000023000017945 */ /* 0x000fe20003800000 */
[----:B--2---:R-:W-:Y:S03]  /*6e80*/  @P6 SEL R196, RZ, 0x1, !P0 ;  /* 0x00000001ffc46807 */ /* 0x004fe60004000000 */
[----:B------:R-:W-:Y:S05]  /*6e90*/  @!P6 BRA `(.L_x_103) ;  /* 0x000000000080e947 */ /* 0x000fea0003800000 */
[----:B------:R-:W-:Y:S01]  /*6ea0*/  ISETP.NE.AND P1, PT, R197, RZ, PT ;  /* 0x000000ffc500720c */ /* 0x000fe20003f25270 */
[----:B------:R-:W-:Y:S01]  /*6eb0*/  BSSY B0, `(.L_x_104) ;  /* 0x000000a000007945 */ /* 0x000fe20003800000 */
[----:B------:R-:W-:Y:S11]  /*6ec0*/  ISETP.NE.AND P0, PT, R196, RZ, PT ;  /* 0x000000ffc400720c */ /* 0x000ff60003f05270 */
[----:B------:R-:W-:Y:S04]  /*6ed0*/  @P1 IMAD R0, R181, 0x2000, R186 ;  /* 0x00002000b5001824 */ /* 0x000fe800078e02ba */
[C---:B------:R-:W-:Y:S01]  /*6ee0*/  @P1 IMAD.IADD R6, R0.reuse, 0x1, R199 ;  /* 0x0000000100061824 */ /* 0x040fe200078e02c7 */
[----:B------:R-:W-:Y:S03]  /*6ef0*/  @P1 IADD3 R4, PT, PT, R0, R207, RZ ;  /* 0x000000cf00041210 */ /* 0x000fe60007ffe0ff */
[----:B------:R-:W-:Y:S01]  /*6f00*/  @P1 IMAD.IADD R2, R205, 0x1, R6 ;  /* 0x00000001cd021824 */ /* 0x000fe200078e0206 */
[----:B------:R-:W-:Y:S06]  /*6f10*/  @P0 BRA `(.L_x_105) ;  /* 0x00000000000c0947 */ /* 0x000fec0003800000 */
[----:B------:R-:W-:Y:S04]  /*6f20*/  SHF.L.U32 R3, R180, 0x1f, RZ ;  /* 0x0000001fb4037819 */ /* 0x000fe800000006ff */
[----:B------:R-:W2:Y:S02]  /*6f30*/  SYNCS.PHASECHK.TRANS64.TRYWAIT P0, [R204+URZ+0x70], R3 ;  /* 0x00007003cc0075a7 */ /* 0x000ea400080011ff */
[----:B--2---:R-:W-:Y:S05]  /*6f40*/  @!P0 BRA `(.L_x_106) ;  /* 0x0000004c00148947 */ /* 0x004fea0003800000 */
.L_x_105:
[----:B------:R-:W-:Y:S05]  /*6f50*/  BSYNC B0 ;  /* 0x0000000000007941 */ /* 0x000fea0003800000 */
.L_x_104:
[----:B------:R-:W-:Y:S01]  /*6f60*/  ISETP.NE.AND P0, PT, R197, RZ, PT ;  /* 0x000000ffc500720c */ /* 0x000fe20003f05270 */
[----:B--2---:R-:W-:Y:S02]  /*6f70*/  VIADD R204, R204, 0x90 ;  /* 0x00000090cccc7836 */ /* 0x004fe40000000000 */
[----:B------:R-:W-:Y:S02]  /*6f80*/  IMAD.U32 R3, RZ, RZ, UR37 ;  /* 0x00000025ff037e24 */ /* 0x000fe4000f8e00ff */
[----:B------:R-:W-:Y:S03]  /*6f90*/  VIADD R181, R181, 0x1 ;  /* 0x00000001b5b57836 */ /* 0x000fe60000000000 */
[----:B------:R-:W-:Y:S05]  /*6fa0*/  PRMT R3, R3, 0x654, R204 ;  /* 0x0000065403037816 */ /* 0x000fea00000000cc */
[----:B------:R2:W3:Y:S04]  /*6fb0*/  @P0 LDS.128 R148, [R0] ;  /* 0x0000000000940984 */ /* 0x0004e80000000c00 */
[----:B------:R2:W4:Y:S04]  /*6fc0*/  @P0 LDS.128 R156, [R4+0x20] ;  /* 0x00002000049c0984 */ /* 0x0005280000000c00 */
        /* <DEDUP_REMOVED lines=9> */
[----:B------:R-:W-:Y:S01]  /*7060*/  SEL R181, R181, RZ, P0 ;  /* 0x000000ffb5b57207 */ /* 0x000fe20000000000 */
[----:B-----5:R5:W-:Y:S02]  /*7070*/  SYNCS.ARRIVE.TRANS64.RED.A1T0 RZ, [R3+URZ], RZ ;  /* 0x000000ff03ff79a7 */ /* 0x020be400081004ff */
[----:B-----5:R-:W-:Y:S04]  /*7080*/  SEL R3, RZ, 0x1, P0 ;  /* 0x00000001ff037807 */ /* 0x020fe80000000000 */
[----:B--234-:R-:W-:Y:S02]  /*7090*/  LOP3.LUT R180, R180, R3, RZ, 0x3c, !PT ;  /* 0x00000003b4b47212 */ /* 0x01cfe400078e3cff */
.L_x_103:
[----:B------:R-:W-:Y:S05]  /*70a0*/  BSYNC B1 ;  /* 0x0000000000017941 */ /* 0x000fea0003800000 */
.L_x_102:
[----:B------:R-:W-:Y:S01]  /*70b0*/  VIADD R0, R80, 0x40 ;  /* 0x0000004050007836 */ /* 0x000fe20000000000 */
[----:B------:R-:W-:Y:S04]  /*70c0*/  BSSY.RECONVERGENT B6, `(.L_x_107) ;  /* 0x0000015000067945 */ /* 0x000fe80003800200 */
[----:B------:R-:W-:Y:S04]  /*70d0*/  SHF.R.U32.HI R0, RZ, 0x15, R0 ;  /* 0x00000015ff007819 */ /* 0x000fe80000011600 */
[----:B------:R-:W-:Y:S11]  /*70e0*/  LOP3.LUT P0, RZ, R0, 0x3, R173, 0x48, !PT ;  /* 0x0000000300ff7812 */ /* 0x000ff600078048ad */
[----:B------:R-:W-:Y:S02]  /*70f0*/  @!UPT UIADD3 URZ, UPT, UPT, URZ, URZ, URZ ;  /* 0x000000fffffff290 */ /* 0x000fe4000fffe0ff */
[----:B------:R-:W-:Y:S05]  /*7100*/  @!P0 BRA `(.L_x_108) ;  /* 0x0000000000408947 */ /* 0x000fea0003800000 */
[----:B------:R-:W2:Y:S01]  /*7110*/  LDCU.64 UR8, c[0x4][0x78] ;  /* 0x01000f00ff0877ac */ /* 0x000ea20008000a00 */
[----:B------:R-:W-:Y:S01]  /*7120*/  MOV R3, 0x0 ;  /* 0x0000000000037802 */ /* 0x000fe20000000f00 */
[----:B------:R-:W-:Y:S02]  /*7130*/  HFMA2 R12, -RZ, RZ, 0, 5.9604644775390625e-08 ;  /* 0x00000001ff0c7431 */ /* 0x000fe400000001ff */
[----:B------:R-:W-:Y:S02]  /*7140*/  IMAD.MOV.U32 R8, RZ, RZ, 0x192 ;  /* 0x00000192ff087424 */ /* 0x000fe400078e00ff */
[----:B------:R-:W-:Y:S01]  /*7150*/  IMAD.MOV.U32 R13, RZ, RZ, RZ ;  /* 0x000000ffff0d7224 */ /* 0x000fe200078e00ff */
[----:B------:R-:W3:Y:S01]  /*7160*/  LDCU.64 UR6, c[0x4][0x80] ;  /* 0x01001000ff0677ac */ /* 0x000ee20008000a00 */
[----:B------:R-:W4:Y:S01]  /*7170*/  LDC.64 R2, c[0x4][R3] ;  /* 0x0100000003027b82 */ /* 0x000f220000000a00 */
[----:B------:R-:W5:Y:S01]  /*7180*/  LDCU.64 UR4, c[0x4][0x18] ;  /* 0x01000300ff0477ac */ /* 0x000f620008000a00 */
[----:B--2---:R-:W-:Y:S01]  /*7190*/  MOV R5, UR9 ;  /* 0x0000000900057c02 */ /* 0x004fe20008000f00 */
[----:B------:R-:W-:Y:S01]  /*71a0*/  IMAD.U32 R4, RZ, RZ, UR8 ;  /* 0x00000008ff047e24 */ /* 0x000fe2000f8e00ff */
[----:B---3--:R-:W-:Y:S01]  /*71b0*/  MOV R7, UR7 ;  /* 0x0000000700077c02 */ /* 0x008fe20008000f00 */
[----:B------:R-:W-:Y:S01]  /*71c0*/  IMAD.U32 R6, RZ, RZ, UR6 ;  /* 0x00000006ff067e24 */ /* 0x000fe2000f8e00ff */
[----:B-----5:R-:W-:Y:S01]  /*71d0*/  MOV R11, UR5 ;  /* 0x00000005000b7c02 */ /* 0x020fe20008000f00 */
[----:B------:R-:W-:Y:S02]  /*71e0*/  IMAD.U32 R10, RZ, RZ, UR4 ;  /* 0x00000004ff0a7e24 */ /* 0x000fe4000f8e00ff */
[----:B------:R-:W-:Y:S07]  /*71f0*/  LEPC R20, `(.L_x_108) ;  /* 0x000000001014794e */ /* 0x000fee0000000000 */
[----:B-1--4-:R-:W-:Y:S05]  /*7200*/  CALL.ABS.NOINC R2 ;  /* 0x0000000002007343 */ /* 0x012fea0003c00000 */
.L_x_108:
[----:B------:R-:W-:Y:S05]  /*7210*/  BSYNC.RECONVERGENT B6 ;  /* 0x0000000000067941 */ /* 0x000fea0003800200 */
.L_x_107:
[----:B------:R-:W-:Y:S01]  /*7220*/  F2FP.F16.E4M3.UNPACK_B R4, R149 ;  /* 0x00000095ff04723e */ /* 0x000fe200020006ff */
[----:B------:R-:W-:Y:S05]  /*7230*/  WARPSYNC.ALL ;  /* 0x0000000000007948 */ /* 0x000fea0003800000 */
[----:B------:R-:W-:Y:S01]  /*7240*/  R2UR UR4, R80 ;  /* 0x00000000500472ca */ /* 0x000fe200000e0000 */
[--C-:B------:R-:W-:Y:S01]  /*7250*/  HADD2.F32 R88, -RZ, R4.reuse.H0_H0 ;  /* 0x20000004ff587230 */ /* 0x100fe20000004100 */
[-C--:B------:R-:W-:Y:S01]  /*7260*/  F2FP.F16.E4M3.UNPACK_B R0, R148.reuse ;  /* 0x00000094ff00723e */ /* 0x080fe200020006ff */
[----:B------:R-:W-:Y:S01]  /*7270*/  HADD2.F32 R83, -RZ, R4.H1_H1 ;  /* 0x30000004ff537230 */ /* 0x000fe20000004100 */
[----:B------:R-:W-:Y:S01]  /*7280*/  F2FP.F16.E4M3.UNPACK_B R4, R151 ;  /* 0x00000097ff04723e */ /* 0x000fe200020006ff */
[----:B------:R-:W-:Y:S01]  /*7290*/  BSSY.RECONVERGENT B0, `(.L_x_109) ;  /* 0x0000116000007945 */ /* 0x000fe20003800200 */
[----:B------:R-:W-:Y:S01]  /*72a0*/  F2FP.F16.E4M3.UNPACK_B R3, R148.H1 ;  /* 0x00000094ff03723e */ /* 0x000fe200030006ff */
[--C-:B------:R-:W-:Y:S01]  /*72b0*/  HADD2.F32 R2, -RZ, R0.reuse.H0_H0 ;  /* 0x20000000ff027230 */ /* 0x100fe20000004100 */
[----:B-1----:R-:W-:Y:S01]  /*72c0*/  F2FP.F16.E4M3.UNPACK_B R135, R162 ;  /* 0x000000a2ff87723e */ /* 0x002fe200020006ff */
[----:B------:R-:W-:Y:S01]  /*72d0*/  HADD2.F32 R82, -RZ, R0.H1_H1 ;  /* 0x30000000ff527230 */ /* 0x000fe20000004100 */
[----:B------:R-:W-:Y:S01]  /*72e0*/  F2FP.F16.E4M3.UNPACK_B R0, R149.H1 ;  /* 0x00000095ff00723e */ /* 0x000fe200030006ff */
[--C-:B------:R-:W-:Y:S01]  /*72f0*/  HADD2.F32 R84, -RZ, R3.reuse.H0_H0 ;  /* 0x20000003ff547230 */ /* 0x100fe20000004100 */
[----:B------:R-:W-:Y:S01]  /*7300*/  F2FP.F16.E4M3.UNPACK_B R125, R159.H1 ;  /* 0x0000009fff7d723e */ /* 0x000fe200030006ff */
[----:B------:R-:W-:Y:S01]  /*7310*/  HADD2.F32 R86, -RZ, R3.H1_H1 ;  /* 0x30000003ff567230 */ /* 0x000fe20000004100 */
[-C--:B------:R-:W-:Y:S01]  /*7320*/  F2FP.F16.E4M3.UNPACK_B R3, R150.reuse ;  /* 0x00000096ff03723e */ /* 0x080fe200020006ff */
[--C-:B------:R-:W-:Y:S01]  /*7330*/  HADD2.F32 R90, -RZ, R0.reuse.H0_H0 ;  /* 0x20000000ff5a7230 */ /* 0x100fe20000004100 */
[----:B------:R-:W-:Y:S01]  /*7340*/  ISETP.NE.AND P0, PT, R189, RZ, PT ;  /* 0x000000ffbd00720c */ /* 0x000fe20003f05270 */
[----:B------:R-:W-:Y:S01]  /*7350*/  HADD2.F32 R85, -RZ, R0.H1_H1 ;  /* 0x30000000ff557230 */ /* 0x000fe20000004100 */
[----:B------:R-:W-:Y:S01]  /*7360*/  F2FP.F16.E4M3.UNPACK_B R0, R150.H1 ;  /* 0x00000096ff00723e */ /* 0x000fe200030006ff */
[--C-:B------:R-:W-:Y:S01]  /*7370*/  HADD2.F32 R92, -RZ, R3.reuse.H0_H0 ;  /* 0x20000003ff5c7230 */ /* 0x100fe20000004100 */
[----:B------:R-:W-:Y:S01]  /*7380*/  ISETP.NE.AND P6, PT, R198, RZ, PT ;  /* 0x000000ffc600720c */ /* 0x000fe20003fc5270 */
[----:B------:R-:W-:Y:S01]  /*7390*/  HADD2.F32 R87, -RZ, R3.H1_H1 ;  /* 0x30000003ff577230 */ /* 0x000fe20000004100 */
[----:B------:R-:W-:Y:S01]  /*73a0*/  F2FP.F16.E4M3.UNPACK_B R3, R151.H1 ;  /* 0x00000097ff03723e */ /* 0x000fe200030006ff */
[--C-:B------:R-:W-:Y:S02]  /*73b0*/  HADD2.F32 R94, -RZ, R0.reuse.H0_H0 ;  /* 0x20000000ff5e7230 */ /* 0x100fe40000004100 */
[----:B------:R-:W-:Y:S01]  /*73c0*/  HADD2.F32 R89, -RZ, R0.H1_H1 ;  /* 0x30000000ff597230 */ /* 0x000fe20000004100 */
[-C--:B------:R-:W-:Y:S01]  /*73d0*/  F2FP.F16.E4M3.UNPACK_B R0, R152.reuse ;  /* 0x00000098ff00723e */ /* 0x080fe200020006ff */
[--C-:B------:R-:W-:Y:S02]  /*73e0*/  HADD2.F32 R96, -RZ, R4.reuse.H0_H0 ;  /* 0x20000004ff607230 */ /* 0x100fe40000004100 */
[----:B------:R-:W-:Y:S01]  /*73f0*/  HADD2.F32 R91, -RZ, R4.H1_H1 ;  /* 0x30000004ff5b7230 */ /* 0x000fe20000004100 */
[-C--:B------:R-:W-:Y:S01]  /*7400*/  F2FP.F16.E4M3.UNPACK_B R4, R153.reuse ;  /* 0x00000099ff04723e */ /* 0x080fe200020006ff */
[--C-:B------:R-:W-:Y:S02]  /*7410*/  HADD2.F32 R100, -RZ, R0.reuse.H0_H0 ;  /* 0x20000000ff647230 */ /* 0x100fe40000004100 */
[----:B------:R-:W-:Y:S01]  /*7420*/  HADD2.F32 R95, -RZ, R0.H1_H1 ;  /* 0x30000000ff5f7230 */ /* 0x000fe20000004100 */
[----:B------:R-:W-:Y:S01]  /*7430*/  F2FP.F16.E4M3.UNPACK_B R0, R153.H1 ;  /* 0x00000099ff00723e */ /* 0x000fe200030006ff */
[--C-:B------:R-:W-:Y:S02]  /*7440*/  HADD2.F32 R98, -RZ, R3.reuse.H0_H0 ;  /* 0x20000003ff627230 */ /* 0x100fe40000004100 */
[----:B------:R-:W-:Y:S01]  /*7450*/  HADD2.F32 R93, -RZ, R3.H1_H1 ;  /* 0x30000003ff5d7230 */ /* 0x000fe20000004100 */
[----:B------:R-:W-:Y:S01]  /*7460*/  F2FP.F16.E4M3.UNPACK_B R3, R152.H1 ;  /* 0x00000098ff03723e */ /* 0x000fe200030006ff */
[--C-:B------:R-:W-:Y:S02]  /*7470*/  HADD2.F32 R106, -RZ, R0.reuse.H0_H0 ;  /* 0x20000000ff6a7230 */ /* 0x100fe40000004100 */
[----:B------:R-:W-:Y:S01]  /*7480*/  HADD2.F32 R101, -RZ, R0.H1_H1 ;  /* 0x30000000ff657230 */ /* 0x000fe20000004100 */
[-C--:B------:R-:W-:Y:S01]  /*7490*/  F2FP.F16.E4M3.UNPACK_B R0, R154.reuse.H1 ;  /* 0x0000009aff00723e */ /* 0x080fe200030006ff */
[--C-:B------:R-:W-:Y:S02]  /*74a0*/  HADD2.F32 R104, -RZ, R4.reuse.H0_H0 ;  /* 0x20000004ff687230 */ /* 0x100fe40000004100 */
[----:B------:R-:W-:Y:S01]  /*74b0*/  HADD2.F32 R99, -RZ, R4.H1_H1 ;  /* 0x30000004ff637230 */ /* 0x000fe20000004100 */
[----:B------:R-:W-:Y:S01]  /*74c0*/  F2FP.F16.E4M3.UNPACK_B R4, R155 ;  /* 0x0000009bff04723e */ /* 0x000fe200020006ff */
[--C-:B------:R-:W-:Y:S02]  /*74d0*/  HADD2.F32 R102, -RZ, R3.reuse.H0_H0 ;  /* 0x20000003ff667230 */ /* 0x100fe40000004100 */
[----:B------:R-:W-:Y:S01]  /*74e0*/  HADD2.F32 R97, -RZ, R3.H1_H1 ;  /* 0x30000003ff617230 */ /* 0x000fe20000004100 */
[----:B------:R-:W-:Y:S01]  /*74f0*/  F2FP.F16.E4M3.UNPACK_B R3, R154 ;  /* 0x0000009aff03723e */ /* 0x000fe200020006ff */
[--C-:B------:R-:W-:Y:S02]  /*7500*/  HADD2.F32 R110, -RZ, R0.reuse.H0_H0 ;  /* 0x20000000ff6e7230 */ /* 0x100fe40000004100 */
[----:B------:R-:W-:Y:S01]  /*7510*/  HADD2.F32 R105, -RZ, R0.H1_H1 ;  /* 0x30000000ff697230 */ /* 0x000fe20000004100 */
[-C--:B------:R-:W-:Y:S01]  /*7520*/  F2FP.F16.E4M3.UNPACK_B R0, R156.reuse ;  /* 0x0000009cff00723e */ /* 0x080fe200020006ff */
[--C-:B------:R-:W-:Y:S02]  /*7530*/  HADD2.F32 R112, -RZ, R4.reuse.H0_H0 ;  /* 0x20000004ff707230 */ /* 0x100fe40000004100 */
[----:B------:R-:W-:Y:S01]  /*7540*/  HADD2.F32 R107, -RZ, R4.H1_H1 ;  /* 0x30000004ff6b7230 */ /* 0x000fe20000004100 */
[----:B------:R-:W-:Y:S01]  /*7550*/  F2FP.F16.E4M3.UNPACK_B R4, R157 ;  /* 0x0000009dff04723e */ /* 0x000fe200020006ff */
[--C-:B------:R-:W-:Y:S02]  /*7560*/  HADD2.F32 R108, -RZ, R3.reuse.H0_H0 ;  /* 0x20000003ff6c7230 */ /* 0x100fe40000004100 */
[----:B------:R-:W-:Y:S01]  /*7570*/  HADD2.F32 R103, -RZ, R3.H1_H1 ;  /* 0x30000003ff677230 */ /* 0x000fe20000004100 */
[----:B------:R-:W-:Y:S01]  /*7580*/  F2FP.F16.E4M3.UNPACK_B R3, R155.H1 ;  /* 0x0000009bff03723e */ /* 0x000fe200030006ff */
[--C-:B------:R-:W-:Y:S02]  /*7590*/  HADD2.F32 R116, -RZ, R0.reuse.H0_H0 ;  /* 0x20000000ff747230 */ /* 0x100fe40000004100 */
[----:B------:R-:W-:Y:S01]  /*75a0*/  HADD2.F32 R111, -RZ, R0.H1_H1 ;  /* 0x30000000ff6f7230 */ /* 0x000fe20000004100 */
[----:B------:R-:W-:Y:S01]  /*75b0*/  F2FP.F16.E4M3.UNPACK_B R0, R156.H1 ;  /* 0x0000009cff00723e */ /* 0x000fe200030006ff */
[--C-:B------:R-:W-:Y:S02]  /*75c0*/  HADD2.F32 R120, -RZ, R4.reuse.H0_H0 ;  /* 0x20000004ff787230 */ /* 0x100fe40000004100 */
[----:B------:R-:W-:Y:S02]  /*75d0*/  HADD2.F32 R115, -RZ, R4.H1_H1 ;  /* 0x30000004ff737230 */ /* 0x000fe40000004100 */
[--C-:B------:R-:W-:Y:S01]  /*75e0*/  HADD2.F32 R114, -RZ, R3.reuse.H0_H0 ;  /* 0x20000003ff727230 */ /* 0x100fe20000004100 */
[----:B------:R-:W1:Y:S01]  /*75f0*/  LDTM.x64 R4, tmem[UR4+0x40] ;  /* 0x00004004000479ee */ /* 0x000e620008340000 */
[----:B------:R-:W-:Y:S01]  /*7600*/  HADD2.F32 R109, -RZ, R3.H1_H1 ;  /* 0x30000003ff6d7230 */ /* 0x000fe20000004100 */
[----:B------:R-:W-:Y:S01]  /*7610*/  F2FP.F16.E4M3.UNPACK_B R3, R157.H1 ;  /* 0x0000009dff03723e */ /* 0x000fe200030006ff */
        /* <DEDUP_REMOVED lines=14> */
[----:B------:R-:W-:Y:S01]  /*7700*/  F2FP.F16.E4M3.UNPACK_B R0, R160.H1 ;  /* 0x000000a0ff00723e */ /* 0x000fe200030006ff */
[--C-:B------:R-:W-:Y:S02]  /*7710*/  HADD2.F32 R132, -RZ, R3.reuse.H0_H0 ;  /* 0x20000003ff847230 */ /* 0x100fe40000004100 */
[C---:B-1----:R-:W-:Y:S01]  /*7720*/  FMUL R7, R78.reuse, R7 ;  /* 0x000000074e077220 */ /* 0x042fe20000400000 */
        /* <DEDUP_REMOVED lines=10> */
[C---:B------:R-:W-:Y:S01]  /*77d0*/  FMUL R0, R78.reuse, R4 ;  /* 0x000000044e007220 */ /* 0x040fe20000400000 */
[--C-:B------:R-:W-:Y:S01]  /*77e0*/  HADD2.F32 R140, -RZ, R135.reuse.H0_H0 ;  /* 0x20000087ff8c7230 */ /* 0x100fe20000004100 */
[----:B------:R-:W-:Y:S01]  /*77f0*/  F2FP.F16.E4M3.UNPACK_B R4, R163 ;  /* 0x000000a3ff04723e */ /* 0x000fe200020006ff */
[----:B------:R-:W-:Y:S02]  /*7800*/  HADD2.F32 R135, -RZ, R135.H1_H1 ;  /* 0x30000087ff877230 */ /* 0x000fe40000004100 */
[C---:B------:R-:W-:Y:S01]  /*7810*/  FFMA R0, R81.reuse, R2, R0 ;  /* 0x0000000251007223 */ /* 0x040fe20000000000 */
[C---:B------:R-:W-:Y:S01]  /*7820*/  FMUL R2, R78.reuse, R5 ;  /* 0x000000054e027220 */ /* 0x040fe20000400000 */
[--C-:B------:R-:W-:Y:S01]  /*7830*/  HADD2.F32 R142, -RZ, R3.reuse.H0_H0 ;  /* 0x20000003ff8e7230 */ /* 0x100fe20000004100 */
[----:B------:R-:W-:Y:S01]  /*7840*/  F2FP.F16.E4M3.UNPACK_B R5, R163.H1 ;  /* 0x000000a3ff05723e */ /* 0x000fe200030006ff */
[----:B------:R-:W-:Y:S02]  /*7850*/  HADD2.F32 R137, -RZ, R3.H1_H1 ;  /* 0x30000003ff897230 */ /* 0x000fe40000004100 */
[C---:B------:R-:W-:Y:S01]  /*7860*/  FFMA R2, R81.reuse, R82, R2 ;  /* 0x0000005251027223 */ /* 0x040fe20000000002 */
[--C-:B------:R-:W-:Y:S02]  /*7870*/  HADD2.F32 R82, -RZ, R4.reuse.H0_H0 ;  /* 0x20000004ff527230 */ /* 0x100fe40000004100 */
[C---:B------:R-:W-:Y:S01]  /*7880*/  FMUL R3, R78.reuse, R6 ;  /* 0x000000064e037220 */ /* 0x040fe20000400000 */
[----:B------:R-:W-:Y:S02]  /*7890*/  HADD2.F32 R139, -RZ, R4.H1_H1 ;  /* 0x30000004ff8b7230 */ /* 0x000fe40000004100 */
[C---:B------:R-:W-:Y:S01]  /*78a0*/  FMUL R4, R78.reuse, R9 ;  /* 0x000000094e047220 */ /* 0x040fe20000400000 */
[--C-:B------:R-:W-:Y:S02]  /*78b0*/  HADD2.F32 R141, -RZ, R5.reuse.H1_H1 ;  /* 0x30000005ff8d7230 */ /* 0x100fe40000004100 */
[C---:B------:R-:W-:Y:S01]  /*78c0*/  FFMA R3, R81.reuse, R84, R3 ;  /* 0x0000005451037223 */ /* 0x040fe20000000003 */
[----:B------:R-:W-:Y:S01]  /*78d0*/  FFMA R7, R81, R86, R7 ;  /* 0x0000005651077223 */ /* 0x000fe20000000007 */
[----:B------:R-:W-:Y:S02]  /*78e0*/  HADD2.F32 R84, -RZ, R5.H0_H0 ;  /* 0x20000005ff547230 */ /* 0x000fe40000004100 */
[C---:B------:R-:W-:Y:S01]  /*78f0*/  FMUL R5, R78.reuse, R10 ;  /* 0x0000000a4e057220 */ /* 0x040fe20000400000 */
[C---:B------:R-:W-:Y:S01]  /*7900*/  FMUL R6, R78.reuse, R11 ;  /* 0x0000000b4e067220 */ /* 0x040fe20000400000 */
[C---:B------:R-:W-:Y:S01]  /*7910*/  FMUL R11, R78.reuse, R16 ;  /* 0x000000104e0b7220 */ /* 0x040fe20000400000 */
[----:B------:R-:W-:Y:S01]  /*7920*/  F2FP.SATFINITE.E4M3.F32.PACK_AB_MERGE_C R143, R7, R3, RZ ;  /* 0x00000003078f723e */ /* 0x000fe200048070ff */
[C---:B------:R-:W-:Y:S01]  /*7930*/  FMUL R3, R78.reuse, R8 ;  /* 0x000000084e037220 */ /* 0x040fe20000400000 */
[C---:B------:R-:W-:Y:S01]  /*7940*/  FMUL R7, R78.reuse, R12 ;  /* 0x0000000c4e077220 */ /* 0x040fe20000400000 */
[C---:B------:R-:W-:Y:S01]  /*7950*/  FMUL R8, R78.reuse, R13 ;  /* 0x0000000d4e087220 */ /* 0x040fe20000400000 */
[C---:B------:R-:W-:Y:S01]  /*7960*/  FMUL R12, R78.reuse, R17 ;  /* 0x000000114e0c7220 */ /* 0x040fe20000400000 */
[C---:B------:R-:W-:Y:S01]  /*7970*/  FFMA R3, R81.reuse, R88, R3 ;  /* 0x0000005851037223 */ /* 0x040fe20000000003 */
[C---:B------:R-:W-:Y:S01]  /*7980*/  FFMA R4, R81.reuse, R83, R4 ;  /* 0x0000005351047223 */ /* 0x040fe20000000004 */
[C---:B------:R-:W-:Y:S01]  /*7990*/  FFMA R5, R81.reuse, R90, R5 ;  /* 0x0000005a51057223 */ /* 0x040fe20000000005 */
[C---:B------:R-:W-:Y:S01]  /*79a0*/  FFMA R6, R81.reuse, R85, R6 ;  /* 0x0000005551067223 */ /* 0x040fe20000000006 */
[C---:B------:R-:W-:Y:S01]  /*79b0*/  FFMA R7, R81.reuse, R92, R7 ;  /* 0x0000005c51077223 */ /* 0x040fe20000000007 */
[C---:B------:R-:W-:Y:S01]  /*79c0*/  FFMA R8, R81.reuse, R87, R8 ;  /* 0x0000005751087223 */ /* 0x040fe20000000008 */
[C---:B------:R-:W-:Y:S01]  /*79d0*/  FMUL R16, R78.reuse, R21 ;  /* 0x000000154e107220 */ /* 0x040fe20000400000 */
[----:B------:R-:W-:Y:S01]  /*79e0*/  FMUL R9, R78, R14 ;  /* 0x0000000e4e097220 */ /* 0x000fe20000400000 */
[----:B------:R-:W-:Y:S01]  /*79f0*/  F2FP.SATFINITE.E4M3.F32.PACK_AB_MERGE_C R5, R6, R5, RZ ;  /* 0x000000050605723e */ /* 0x000fe200048070ff */
[C---:B------:R-:W-:Y:S01]  /*7a00*/  FMUL R10, R78.reuse, R15 ;  /* 0x0000000f4e0a7220 */ /* 0x040fe20000400000 */
[C---:B------:R-:W-:Y:S01]  /*7a10*/  FMUL R15, R78.reuse, R20 ;  /* 0x000000144e0f7220 */ /* 0x040fe20000400000 */
[C---:B------:R-:W-:Y:S01]  /*7a20*/  FFMA R9, R81.reuse, R94, R9 ;  /* 0x0000005e51097223 */ /* 0x040fe20000000009 */
[C---:B------:R-:W-:Y:S01]  /*7a30*/  FMUL R20, R78.reuse, R25 ;  /* 0x000000194e147220 */ /* 0x040fe20000400000 */
[C---:B------:R-:W-:Y:S01]  /*7a40*/  FFMA R10, R81.reuse, R89, R10 ;  /* 0x00000059510a7223 */ /* 0x040fe2000000000a */
[C---:B------:R-:W-:Y:S01]  /*7a50*/  FFMA R11, R81.reuse, R96, R11 ;  /* 0x00000060510b7223 */ /* 0x040fe2000000000b */
[C---:B------:R-:W-:Y:S01]  /*7a60*/  FFMA R12, R81.reuse, R91, R12 ;  /* 0x0000005b510c7223 */ /* 0x040fe2000000000c */
[C---:B------:R-:W-:Y:S01]  /*7a70*/  FMUL R13, R78.reuse, R18 ;  /* 0x000000124e0d7220 */ /* 0x040fe20000400000 */
[----:B------:R-:W-:Y:S01]  /*7a80*/  FMUL R14, R78, R19 ;  /* 0x000000134e0e7220 */ /* 0x000fe20000400000 */
[----:B------:R-:W-:Y:S01]  /*7a90*/  F2FP.SATFINITE.E4M3.F32.PACK_AB_MERGE_C R9, R10, R9, RZ ;  /* 0x000000090a09723e */ /* 0x000fe200048070ff */
[C---:B------:R-:W-:Y:S01]  /*7aa0*/  FMUL R19, R78.reuse, R24 ;  /* 0x000000184e137220 */ /* 0x040fe20000400000 */
        /* <DEDUP_REMOVED lines=17> */
[----:B------:R-:W-:Y:S01]  /*7bc0*/  FMUL R27, R78, R32 ;  /* 0x000000204e1b7220 */ /* 0x000fe20000400000 */
[C---:B------:R-:W-:Y:S01]  /*7bd0*/  FFMA R21, R81.reuse, R106, R21 ;  /* 0x0000006a51157223 */ /* 0x040fe20000000015 */
[C---:B------:R-:W-:Y:S01]  /*7be0*/  FFMA R22, R81.reuse, R101, R22 ;  /* 0x0000006551167223 */ /* 0x040fe20000000016 */
[----:B------:R-:W-:Y:S01]  /*7bf0*/  F2FP.SATFINITE.E4M3.F32.PACK_AB_MERGE_C R16, R16, R15, R17 ;  /* 0x0000000f1010723e */ /* 0x000fe20004807011 */
[C---:B------:R-:W-:Y:S01]  /*7c00*/  FFMA R23, R81.reuse, R108, R23 ;  /* 0x0000006c51177223 */ /* 0x040fe20000000017 */
[C---:B------:R-:W-:Y:S01]  /*7c10*/  FFMA R24, R81.reuse, R103, R24 ;  /* 0x0000006751187223 */ /* 0x040fe20000000018 */
[----:B------:R-:W-:Y:S01]  /*7c20*/  FMUL R32, R78, R37 ;  /* 0x000000254e207220 */ /* 0x000fe20000400000 */
[----:B------:R-:W-:Y:S01]  /*7c30*/  F2FP.SATFINITE.E4M3.F32.PACK_AB_MERGE_C R21, R22, R21, RZ ;  /* 0x000000151615723e */ /* 0x000fe200048070ff */
[C---:B------:R-:W-:Y:S01]  /*7c40*/  FMUL R25, R78.reuse, R30 ;  /* 0x0000001e4e197220 */ /* 0x040fe20000400000 */
[C---:B------:R-:W-:Y:S01]  /*7c50*/  FMUL R26, R78.reuse, R31 ;  /* 0x0000001f4e1a7220 */ /* 0x040fe20000400000 */
[----:B------:R-:W-:Y:S01]  /*7c60*/  FMUL R31, R78, R36 ;  /* 0x000000244e1f7220 */ /* 0x000fe20000400000 */
[----:B------:R-:W-:Y:S01]  /*7c70*/  F2FP.SATFINITE.E4M3.F32.PACK_AB_MERGE_C R17, R20, R19, R21 ;  /* 0x000000131411723e */ /* 0x000fe20004807015 */
        /* <DEDUP_REMOVED lines=8> */
[----:B------:R-:W-:Y:S01]  /*7d00*/  FMUL R35, R78, R40 ;  /* 0x000000284e237220 */ /* 0x000fe20000400000 */
[C---:B------:R-:W-:Y:S01]  /*7d10*/  FFMA R29, R81.reuse, R114, R29 ;  /* 0x00000072511d7223 */ /* 0x040fe2000000001d */
[----:B------:R-:W-:Y:S01]  /*7d20*/  F2FP.SATFINITE.E4M3.F32.PACK_AB_MERGE_C R18, R24, R23, R18 ;  /* 0x000000171812723e */ /* 0x000fe20004807012 */
        /* <DEDUP_REMOVED lines=22> */
[C---:B------:R-:W-:Y:S01]  /*7e90*/  FMUL R41, R78.reuse, R46 ;  /* 0x0000002e4e297220 */ /* 0x040fe20000400000 */
[C---:B------:R-:W-:Y:S01]  /*7ea0*/  FMUL R42, R78.reuse, R47 ;  /* 0x0000002f4e2a7220 */ /* 0x040fe20000400000 */
[C---:B------:R-:W-:Y:S01]  /*7eb0*/  FFMA R40, R81.reuse, R119, R40 ;  /* 0x0000007751287223 */ /* 0x040fe20000000028 */
[--C-:B------:R-:W-:Y:S02]  /*7ec0*/  HADD2.F32 R130, -RZ, R125.reuse.H0_H0 ;  /* 0x2000007dff827230 */ /* 0x100fe40000004100 */
[C---:B------:R-:W-:Y:S01]  /*7ed0*/  FFMA R41, R81.reuse, R126, R41 ;  /* 0x0000007e51297223 */ /* 0x040fe20000000029 */
[----:B------:R-:W-:Y:S02]  /*7ee0*/  HADD2.F32 R125, -RZ, R125.H1_H1 ;  /* 0x3000007dff7d7230 */ /* 0x000fe40000004100 */
[C---:B------:R-:W-:Y:S01]  /*7ef0*/  FMUL R45, R78.reuse, R50 ;  /* 0x000000324e2d7220 */ /* 0x040fe20000400000 */
[C---:B------:R-:W-:Y:S01]  /*7f00*/  FFMA R42, R81.reuse, R121, R42 ;  /* 0x00000079512a7223 */ /* 0x040fe2000000002a */
[C---:B------:R-:W-:Y:S01]  /*7f10*/  FMUL R46, R78.reuse, R51 ;  /* 0x000000334e2e7220 */ /* 0x040fe20000400000 */
[C---:B------:R-:W-:Y:S01]  /*7f20*/  FFMA R43, R81.reuse, R128, R43 ;  /* 0x00000080512b7223 */ /* 0x040fe2000000002b */
[C---:B------:R-:W-:Y:S01]  /*7f30*/  FMUL R47, R78.reuse, R52 ;  /* 0x000000344e2f7220 */ /* 0x040fe20000400000 */
        /* <DEDUP_REMOVED lines=10> */
[C---:B------:R-:W-:Y:S01]  /*7fe0*/  FFMA R45, R81.reuse, R130, R45 ;  /* 0x00000082512d7223 */ /* 0x040fe2000000002d */
[C---:B------:R-:W-:Y:S01]  /*7ff0*/  FMUL R59, R78.reuse, R64 ;  /* 0x000000404e3b7220 */ /* 0x040fe20000400000 */
[C---:B------:R-:W-:Y:S01]  /*8000*/  FMUL R60, R78.reuse, R65 ;  /* 0x000000414e3c7220 */ /* 0x040fe20000400000 */
[C---:B------:R-:W-:Y:S01]  /*8010*/  FMUL R61, R78.reuse, R66 ;  /* 0x000000424e3d7220 */ /* 0x040fe20000400000 */
[----:B------:R-:W-:Y:S01]  /*8020*/  FMUL R62, R78, R67 ;  /* 0x000000434e3e7220 */ /* 0x000fe20000400000 */
[C---:B------:R-:W-:Y:S01]  /*8030*/  FFMA R46, R81.reuse, R125, R46 ;  /* 0x0000007d512e7223 */ /* 0x040fe2000000002e */
[----:B------:R-:W-:Y:S01]  /*8040*/  F2FP.SATFINITE.E4M3.F32.PACK_AB_MERGE_C R64, R2, R0, R143 ;  /* 0x000000000240723e */ /* 0x000fe2000480708f */
[C---:B------:R-:W-:Y:S01]  /*8050*/  FFMA R47, R81.reuse, R132, R47 ;  /* 0x00000084512f7223 */ /* 0x040fe2000000002f */
[----:B------:R-:W-:Y:S01]  /*8060*/  F2FP.SATFINITE.E4M3.F32.PACK_AB_MERGE_C R65, R4, R3, R5 ;  /* 0x000000030441723e */ /* 0x000fe20004807005 */
[C---:B------:R-:W-:Y:S01]  /*8070*/  FFMA R48, R81.reuse, R127, R48 ;  /* 0x0000007f51307223 */ /* 0x040fe20000000030 */
[----:B------:R-:W-:Y:S01]  /*8080*/  F2FP.SATFINITE.E4M3.F32.PACK_AB_MERGE_C R66, R8, R7, R9 ;  /* 0x000000070842723e */ /* 0x000fe20004807009 */
[C---:B------:R-:W-:Y:S01]  /*8090*/  FFMA R49, R81.reuse, R134, R49 ;  /* 0x0000008651317223 */ /* 0x040fe20000000031 */
[----:B------:R-:W-:Y:S01]  /*80a0*/  F2FP.SATFINITE.E4M3.F32.PACK_AB_MERGE_C R67, R12, R11, R13 ;  /* 0x0000000b0c43723e */ /* 0x000fe2000480700d */
[----:B------:R-:W-:Y:S01]  /*80b0*/  FMUL R53, R78, R58 ;  /* 0x0000003a4e357220 */ /* 0x000fe20000400000 */
[C---:B------:R-:W-:Y:S01]  /*80c0*/  FFMA R50, R81.reuse, R129, R50 ;  /* 0x0000008151327223 */ /* 0x040fe20000000032 */
[C---:B------:R-:W-:Y:S01]  /*80d0*/  FFMA R51, R81.reuse, R136, R51 ;  /* 0x0000008851337223 */ /* 0x040fe20000000033 */
[C---:B------:R-:W-:Y:S01]  /*80e0*/  FFMA R52, R81.reuse, R131, R52 ;  /* 0x0000008351347223 */ /* 0x040fe20000000034 */
[----:B------:R1:W-:Y:S01]  /*80f0*/  STS.128 [R172+UR49+0xa200], R64 ;  /* 0x00a20040ac007988 */ /* 0x0003e20008000c31 */
[C---:B------:R-:W-:Y:S01]  /*8100*/  FFMA R53, R81.reuse, R138, R53 ;  /* 0x0000008a51357223 */ /* 0x040fe20000000035 */
[----:B------:R-:W-:Y:S01]  /*8110*/  F2FP.SATFINITE.E4M3.F32.PACK_AB_MERGE_C R37, R38, R37, RZ ;  /* 0x000000252625723e */ /* 0x000fe200048070ff */
[C---:B------:R-:W-:Y:S01]  /*8120*/  FFMA R54, R81.reuse, R133, R54 ;  /* 0x0000008551367223 */ /* 0x040fe20000000036 */
[----:B------:R-:W-:Y:S01]  /*8130*/  FMUL R58, R78, R63 ;  /* 0x0000003f4e3a7220 */ /* 0x000fe20000400000 */
[C---:B------:R-:W-:Y:S01]  /*8140*/  FFMA R55, R81.reuse, R140, R55 ;  /* 0x0000008c51377223 */ /* 0x040fe20000000037 */
[C---:B------:R-:W-:Y:S01]  /*8150*/  FFMA R56, R81.reuse, R135, R56 ;  /* 0x0000008751387223 */ /* 0x040fe20000000038 */
[C---:B------:R-:W-:Y:S01]  /*8160*/  FFMA R57, R81.reuse, R142, R57 ;  /* 0x0000008e51397223 */ /* 0x040fe20000000039 */
[----:B------:R1:W-:Y:S01]  /*8170*/  STS.128 [R192+0xa010], R16 ;  /* 0x00a01010c0007388 */ /* 0x0003e20000000c00 */
[----:B------:R-:W-:Y:S01]  /*8180*/  F2FP.SATFINITE.E4M3.F32.PACK_AB_MERGE_C R33, R36, R35, R37 ;  /* 0x000000232421723e */ /* 0x000fe20004807025 */
[C---:B------:R-:W-:Y:S01]  /*8190*/  FFMA R58, R81.reuse, R137, R58 ;  /* 0x00000089513a7223 */ /* 0x040fe2000000003a */
[----:B------:R-:W-:Y:S01]  /*81a0*/  F2FP.SATFINITE.E4M3.F32.PACK_AB_MERGE_C R34, R42, R41, RZ ;  /* 0x000000292a22723e */ /* 0x000fe200048070ff */
[C---:B------:R-:W-:Y:S01]  /*81b0*/  FFMA R59, R81.reuse, R82, R59 ;  /* 0x00000052513b7223 */ /* 0x040fe2000000003b */
[----:B------:R-:W-:Y:S01]  /*81c0*/  F2FP.SATFINITE.E4M3.F32.PACK_AB_MERGE_C R35, R46, R45, RZ ;  /* 0x0000002d2e23723e */ /* 0x000fe200048070ff */
        /* <DEDUP_REMOVED lines=25> */
[----:B------:R-:W-:Y:S02]  /*8360*/  UIADD3 UR8, UP0, UPT, UR52, 0x680, URZ ;  /* 0x0000068034087890 */ /* 0x000fe4000ff1e0ff */
[----:B------:R-:W-:Y:S02]  /*8370*/  UIADD3 UR5, UPT, UPT, UR41, 0x40, URZ ;  /* 0x0000004029057890 */ /* 0x000fe4000fffe0ff */
[----:B------:R-:W-:Y:S02]  /*8380*/  UIADD3 UR4, UPT, UPT, UR49, 0xa200, URZ ;  /* 0x0000a20031047890 */ /* 0x000fe4000fffe0ff */
[----:B------:R-:W-:Y:S01]  /*8390*/  UIADD3.X UR9, UPT, UPT, URZ, UR53, URZ, UP0, !UPT ;  /* 0x00000035ff097290 */ /* 0x000fe200087fe4ff */
[----:B------:R-:W-:Y:S01]  /*83a0*/  UMOV UR6, UR42 ;  /* 0x0000002a00067c82 */ /* 0x000fe20008000000 */
[----:B------:R-:W-:Y:S07]  /*83b0*/  UMOV UR7, UR36 ;  /* 0x0000002400077c82 */ /* 0x000fee0008000000 */
[----:B------:R2:W-:Y:S01]  /*83c0*/  UTMASTG.3D [UR4], [UR8] ;  /* 0x00000004080073b5 */ /* 0x0005e20008010000 */
[----:B------:R0:W-:Y:S01]  /*83d0*/  UTMACMDFLUSH ;  /* 0x00000000000079b7 */ /* 0x0001e20000000000 */
[----:B--2---:R-:W-:Y:S04]  /*83e0*/  DEPBAR.LE SB0, 0x1 ;  /* 0x000080400000791a */ /* 0x004fe80000000000 */
.L_x_110:
[----:B------:R-:W-:Y:S05]  /*83f0*/  BSYNC.RECONVERGENT B0 ;  /* 0x0000000000007941 */ /* 0x000fea0003800200 */
.L_x_109:
        /* <DEDUP_REMOVED lines=16> */
.L_x_114:
[----:B------:R-:W-:Y:S05]  /*8500*/  BSYNC B0 ;  /* 0x0000000000007941 */ /* 0x000fea0003800000 */
.L_x_113:
        /* <DEDUP_REMOVED lines=20> */
.L_x_112:
[----:B------:R-:W-:Y:S05]  /*8650*/  BSYNC B1 ;  /* 0x0000000000017941 */ /* 0x000fea0003800000 */
.L_x_111:
[----:B--2---:R-:W-:Y:S01]  /*8660*/  VIADD R0, R80, 0x80 ;  /* 0x0000008050007836 */ /* 0x004fe20000000000 */
        /* <DEDUP_REMOVED lines=10> */
[----:B------:R-:W5:Y:S01]  /*8710*/  LDCU.64 UR6, c[0x4][0x80] ;  /* 0x01001000ff0677ac */ /* 0x000f620008000a00 */
[----:B------:R-:W1:Y:S01]  /*8720*/  LDC.64 R2, c[0x4][R3] ;  /* 0x0100000003027b82 */ /* 0x000e620000000a00 */
[----:B------:R-:W3:Y:S01]  /*8730*/  LDCU.64 UR4, c[0x4][0x18] ;  /* 0x01000300ff0477ac */ /* 0x000ee20008000a00 */
[----:B--2---:R-:W-:Y:S01]  /*8740*/  MOV R5, UR9 ;  /* 0x0000000900057c02 */ /* 0x004fe20008000f00 */
[----:B------:R-:W-:Y:S01]  /*8750*/  IMAD.U32 R4, RZ, RZ, UR8 ;  /* 0x00000008ff047e24 */ /* 0x000fe2000f8e00ff */
[----:B-----5:R-:W-:Y:S01]  /*8760*/  MOV R7, UR7 ;  /* 0x0000000700077c02 */ /* 0x020fe20008000f00 */
[----:B------:R-:W-:Y:S01]  /*8770*/  IMAD.U32 R6, RZ, RZ, UR6 ;  /* 0x00000006ff067e24 */ /* 0x000fe2000f8e00ff */
[----:B---3--:R-:W-:Y:S01]  /*8780*/  MOV R11, UR5 ;  /* 0x00000005000b7c02 */ /* 0x008fe20008000f00 */
[----:B------:R-:W-:Y:S02]  /*8790*/  IMAD.U32 R10, RZ, RZ, UR4 ;  /* 0x00000004ff0a7e24 */ /* 0x000fe4000f8e00ff */
[----:B------:R-:W-:Y:S07]  /*87a0*/  LEPC R20, `(.L_x_117) ;  /* 0x000000001014794e */ /* 0x000fee0000000000 */
[----:B-1--4-:R-:W-:Y:S05]  /*87b0*/  CALL.ABS.NOINC R2 ;  /* 0x0000000002007343 */ /* 0x012fea0003c00000 */
.L_x_117:
[----:B------:R-:W-:Y:S05]  /*87c0*/  BSYNC.RECONVERGENT B6 ;  /* 0x0000000000067941 */ /* 0x000fea0003800200 */
.L_x_116:
[----:B---3--:R-:W-:Y:S01]  /*87d0*/  F2FP.F16.E4M3.UNPACK_B R4, R149 ;  /* 0x00000095ff04723e */ /* 0x008fe200020006ff */
        /* <DEDUP_REMOVED lines=13> */
[----:B----4-:R-:W-:Y:S01]  /*88b0*/  F2FP.F16.E4M3.UNPACK_B R125, R159.H1 ;  /* 0x0000009fff7d723e */ /* 0x010fe200030006ff */
        /* <DEDUP_REMOVED lines=262> */
[----:B------:R-:W-:Y:S02]  /*9920*/  UIADD3 UR8, UP0, UPT, UR52, 0x680, URZ ;  /* 0x0000068034087890 */ /* 0x000fe4000ff1e0ff */
[----:B------:R-:W-:Y:S02]  /*9930*/  UIADD3 UR5, UPT, UPT, UR41, 0x80, URZ ;  /* 0x0000008029057890 */ /* 0x000fe4000fffe0ff */
[----:B------:R-:W-:Y:S01]  /*9940*/  MOV R188, UR10 ;  /* 0x0000000a00bc7c02 */ /* 0x000fe20008000f00 */
[----:B------:R-:W-:Y:S01]  /*9950*/  UIADD3.X UR9, UPT, UPT, URZ, UR53, URZ, UP0, !UPT ;  /* 0x00000035ff097290 */ /* 0x000fe200087fe4ff */
[----:B------:R-:W-:Y:S02]  /*9960*/  UMOV UR6, UR42 ;  /* 0x0000002a00067c82 */ /* 0x000fe40008000000 */
[----:B------:R-:W-:Y:S01]  /*9970*/  R2UR UR4, R188 ;  /* 0x00000000bc0472ca */ /* 0x000fe200000e0000 */
[----:B------:R-:W-:Y:S11]  /*9980*/  UMOV UR7, UR36 ;  /* 0x0000002400077c82 */ /* 0x000ff60008000000 */
[----:B------:R-:W-:Y:S01]  /*9990*/  @!UPT UIADD3 URZ, UPT, UPT, URZ, URZ, URZ ;  /* 0x000000fffffff290 */ /* 0x000fe2000fffe0ff */
[----:B------:R2:W-:Y:S01]  /*99a0*/  UTMASTG.3D [UR4], [UR8] ;  /* 0x00000004080073b5 */ /* 0x0005e20008010000 */
[----:B------:R0:W-:Y:S01]  /*99b0*/  UTMACMDFLUSH ;  /* 0x00000000000079b7 */ /* 0x0001e20000000000 */
[----:B--2---:R-:W-:Y:S04]  /*99c0*/  DEPBAR.LE SB0, 0x1 ;  /* 0x000080400000791a */ /* 0x004fe80000000000 */
.L_x_119:
[----:B------:R-:W-:Y:S05]  /*99d0*/  BSYNC.RECONVERGENT B0 ;  /* 0x0000000000007941 */ /* 0x000fea0003800200 */
.L_x_118:
        /* <DEDUP_REMOVED lines=16> */
.L_x_123:
[----:B------:R-:W-:Y:S05]  /*9ae0*/  BSYNC B0 ;  /* 0x0000000000007941 */ /* 0x000fea0003800000 */
.L_x_122:
        /* <DEDUP_REMOVED lines=20> */
.L_x_121:
[----:B------:R-:W-:Y:S05]  /*9c30*/  BSYNC B1 ;  /* 0x0000000000017941 */ /* 0x000fea0003800000 */
.L_x_120:
[----:B--2---:R-:W-:Y:S05]  /*9c40*/  VIADD R0, R80, 0xc0 ;  /* 0x000000c050007836 */ /* 0x004fea0000000000 */
        /* <DEDUP_REMOVED lines=20> */
.L_x_125:
[----:B------:R-:W-:Y:S01]  /*9d90*/  ISETP.NE.AND P0, PT, R189, RZ, PT ;  /* 0x000000ffbd00720c */ /* 0x000fe20003f05270 */
[----:B------:R-:W-:Y:S05]  /*9da0*/  WARPSYNC.ALL ;  /* 0x0000000000007948 */ /* 0x000fea0003800000 */
[----:B------:R-:W-:Y:S01]  /*9db0*/  R2UR UR4, R80 ;  /* 0x00000000500472ca */ /* 0x000fe200000e0000 */
[----:B------:R-:W-:Y:S01]  /*9dc0*/  BSSY.RECONVERGENT B0, `(.L_x_126) ;  /* 0x000011d000007945 */ /* 0x000fe20003800200 */
[----:B---3--:R-:W-:Y:S02]  /*9dd0*/  F2FP.F16.E4M3.UNPACK_B R11, R149 ;  /* 0x00000095ff0b723e */ /* 0x008fe400020006ff */
[----:B------:R-:W-:Y:S02]  /*9de0*/  F2FP.F16.E4M3.UNPACK_B R10, R150 ;  /* 0x00000096ff0a723e */ /* 0x000fe400020006ff */
[----:B------:R-:W-:Y:S01]  /*9df0*/  F2FP.F16.E4M3.UNPACK_B R9, R151 ;  /* 0x00000097ff09723e */ /* 0x000fe200020006ff */
[--C-:B------:R-:W-:Y:S01]  /*9e00*/  HADD2.F32 R83, -RZ, R11.reuse.H0_H0 ;  /* 0x2000000bff537230 */ /* 0x100fe20000004100 */
[----:B----4-:R-:W-:Y:S01]  /*9e10*/  F2FP.F16.E4M3.UNPACK_B R8, R152 ;  /* 0x00000098ff08723e */ /* 0x010fe200020006ff */
[----:B------:R-:W-:Y:S01]  /*9e20*/  HADD2.F32 R84, -RZ, R11.H1_H1 ;  /* 0x3000000bff547230 */ /* 0x000fe20000004100 */
[----:B------:R-:W-:Y:S01]  /*9e30*/  F2FP.F16.E4M3.UNPACK_B R7, R153 ;  /* 0x00000099ff07723e */ /* 0x000fe200020006ff */
[--C-:B------:R-:W-:Y:S01]  /*9e40*/  HADD2.F32 R87, -RZ, R10.reuse.H0_H0 ;  /* 0x2000000aff577230 */ /* 0x100fe20000004100 */
[----:B------:R-:W-:Y:S01]  /*9e50*/  F2FP.F16.E4M3.UNPACK_B R6, R154 ;  /* 0x0000009aff06723e */ /* 0x000fe200020006ff */
[----:B------:R-:W-:Y:S01]  /*9e60*/  HADD2.F32 R88, -RZ, R10.H1_H1 ;  /* 0x3000000aff587230 */ /* 0x000fe20000004100 */
[----:B------:R-:W-:Y:S01]  /*9e70*/  F2FP.F16.E4M3.UNPACK_B R5, R155 ;  /* 0x0000009bff05723e */ /* 0x000fe200020006ff */
[--C-:B------:R-:W-:Y:S01]  /*9e80*/  HADD2.F32 R91, -RZ, R9.reuse.H0_H0 ;  /* 0x20000009ff5b7230 */ /* 0x100fe20000004100 */
[----:B-1----:R-:W-:Y:S01]  /*9e90*/  F2FP.F16.E4M3.UNPACK_B R4, R156 ;  /* 0x0000009cff04723e */ /* 0x002fe200020006ff */
[----:B------:R-:W-:Y:S01]  /*9ea0*/  HADD2.F32 R92, -RZ, R9.H1_H1 ;  /* 0x30000009ff5c7230 */ /* 0x000fe20000004100 */
[-C--:B------:R-:W-:Y:S01]  /*9eb0*/  F2FP.F16.E4M3.UNPACK_B R2, R148.reuse ;  /* 0x00000094ff02723e */ /* 0x080fe200020006ff */
[--C-:B------:R-:W-:Y:S01]  /*9ec0*/  HADD2.F32 R95, -RZ, R8.reuse.H0_H0 ;  /* 0x20000008ff5f7230 */ /* 0x100fe20000004100 */
[----:B------:R-:W-:Y:S01]  /*9ed0*/  F2FP.F16.E4M3.UNPACK_B R148, R148.H1 ;  /* 0x00000094ff94723e */ /* 0x000fe200030006ff */
[----:B------:R-:W-:Y:S01]  /*9ee0*/  HADD2.F32 R97, -RZ, R8.H1_H1 ;  /* 0x30000008ff617230 */ /* 0x000fe20000004100 */
[----:B------:R-:W-:Y:S01]  /*9ef0*/  F2FP.F16.E4M3.UNPACK_B R149, R149.H1 ;  /* 0x00000095ff95723e */ /* 0x000fe200030006ff */
[--C-:B------:R-:W-:Y:S01]  /*9f00*/  HADD2.F32 R98, -RZ, R7.reuse.H0_H0 ;  /* 0x20000007ff627230 */ /* 0x100fe20000004100 */
[----:B------:R-:W-:Y:S01]  /*9f10*/  F2FP.F16.E4M3.UNPACK_B R150, R150.H1 ;  /* 0x00000096ff96723e */ /* 0x000fe200030006ff */
[----:B------:R-:W-:Y:S01]  /*9f20*/  HADD2.F32 R101, -RZ, R7.H1_H1 ;  /* 0x30000007ff657230 */ /* 0x000fe20000004100 */
[----:B------:R-:W-:Y:S01]  /*9f30*/  F2FP.F16.E4M3.UNPACK_B R151, R151.H1 ;  /* 0x00000097ff97723e */ /* 0x000fe200030006ff */
[--C-:B------:R-:W-:Y:S01]  /*9f40*/  HADD2.F32 R102, -RZ, R6.reuse.H0_H0 ;  /* 0x20000006ff667230 */ /* 0x100fe20000004100 */
[----:B------:R-:W-:Y:S01]  /*9f50*/  F2FP.F16.E4M3.UNPACK_B R138, R163 ;  /* 0x000000a3ff8a723e */ /* 0x000fe200020006ff */
[----:B------:R-:W-:Y:S01]  /*9f60*/  HADD2.F32 R105, -RZ, R6.H1_H1 ;  /* 0x30000006ff697230 */ /* 0x000fe20000004100 */
[----:B------:R-:W-:Y:S01]  /*9f70*/  R2UR UR5, R193 ;  /* 0x00000000c10572ca */ /* 0x000fe200000e0000 */
[--C-:B------:R-:W-:Y:S01]  /*9f80*/  HADD2.F32 R106, -RZ, R5.reuse.H0_H0 ;  /* 0x20000005ff6a7230 */ /* 0x100fe20000004100 */
[----:B------:R-:W-:Y:S01]  /*9f90*/  F2FP.F16.E4M3.UNPACK_B R116, R157 ;  /* 0x0000009dff74723e */ /* 0x000fe200020006ff */
[----:B------:R-:W-:Y:S01]  /*9fa0*/  HADD2.F32 R109, -RZ, R5.H1_H1 ;  /* 0x30000005ff6d7230 */ /* 0x000fe20000004100 */
[----:B------:R-:W-:Y:S01]  /*9fb0*/  F2FP.F16.E4M3.UNPACK_B R120, R158 ;  /* 0x0000009eff78723e */ /* 0x000fe200020006ff */
[--C-:B------:R-:W-:Y:S01]  /*9fc0*/  HADD2.F32 R110, -RZ, R4.reuse.H0_H0 ;  /* 0x20000004ff6e7230 */ /* 0x100fe20000004100 */
[----:B------:R-:W-:Y:S01]  /*9fd0*/  F2FP.F16.E4M3.UNPACK_B R124, R159 ;  /* 0x0000009fff7c723e */ /* 0x000fe200020006ff */
[----:B------:R-:W-:Y:S01]  /*9fe0*/  HADD2.F32 R113, -RZ, R4.H1_H1 ;  /* 0x30000004ff717230 */ /* 0x000fe20000004100 */
[----:B------:R-:W-:Y:S01]  /*9ff0*/  F2FP.F16.E4M3.UNPACK_B R128, R160 ;  /* 0x000000a0ff80723e */ /* 0x000fe200020006ff */
[----:B------:R-:W1:Y:S01]  /*a000*/  LDTM.x64 R4, tmem[UR4+0xc0] ;  /* 0x0000c004000479ee */ /* 0x000e620008340000 */
[--C-:B------:R-:W-:Y:S01]  /*a010*/  HADD2.F32 R0, -RZ, R2.reuse.H0_H0 ;  /* 0x20000002ff007230 */ /* 0x100fe20000004100 */
[----:B------:R-:W-:Y:S01]  /*a020*/  NOP ;  /* 0x0000000000007918 */ /* 0x000fe20000000000 */
[----:B------:R-:W-:Y:S01]  /*a030*/  HADD2.F32 R2, -RZ, R2.H1_H1 ;  /* 0x30000002ff027230 */ /* 0x000fe20000004100 */
[----:B------:R-:W-:Y:S01]  /*a040*/  UIADD3 UR5, UPT, UPT, UR5, 0xf0, URZ ;  /* 0x000000f005057890 */ /* 0x000fe2000fffe0ff */
[--C-:B------:R-:W-:Y:S01]  /*a050*/  HADD2.F32 R86, -RZ, R149.reuse.H1_H1 ;  /* 0x30000095ff567230 */ /* 0x100fe20000004100 */
[----:B------:R-:W-:Y:S01]  /*a060*/  F2FP.F16.E4M3.UNPACK_B R132, R161 ;  /* 0x000000a1ff84723e */ /* 0x000fe200020006ff */
[--C-:B------:R-:W-:Y:S01]  /*a070*/  HADD2.F32 R114, -RZ, R116.reuse.H0_H0 ;  /* 0x20000074ff727230 */ /* 0x100fe20000004100 */
[----:B------:R-:W-:Y:S01]  /*a080*/  UPRMT UR5, UR37, 0x654, UR5 ;  /* 0x0000065425057896 */ /* 0x000fe20008000005 */
[----:B------:R-:W-:Y:S01]  /*a090*/  HADD2.F32 R117, -RZ, R116.H1_H1 ;  /* 0x30000074ff757230 */ /* 0x000fe20000004100 */
[----:B------:R-:W-:Y:S01]  /*a0a0*/  F2FP.F16.E4M3.UNPACK_B R136, R162 ;  /* 0x000000a2ff88723e */ /* 0x000fe200020006ff */
[--C-:B------:R-:W-:Y:S01]  /*a0b0*/  HADD2.F32 R118, -RZ, R120.reuse.H0_H0 ;  /* 0x20000078ff767230 */ /* 0x100fe20000004100 */
[----:B------:R-:W-:Y:S01]  /*a0c0*/  F2FP.F16.E4M3.UNPACK_B R152, R152.H1 ;  /* 0x00000098ff98723e */ /* 0x000fe200030006ff */
[----:B------:R-:W-:Y:S01]  /*a0d0*/  HADD2.F32 R121, -RZ, R120.H1_H1 ;  /* 0x30000078ff797230 */ /* 0x000fe20000004100 */
[----:B------:R-:W-:Y:S01]  /*a0e0*/  F2FP.F16.E4M3.UNPACK_B R153, R153.H1 ;  /* 0x00000099ff99723e */ /* 0x000fe200030006ff */
[--C-:B------:R-:W-:Y:S01]  /*a0f0*/  HADD2.F32 R122, -RZ, R124.reuse.H0_H0 ;  /* 0x2000007cff7a7230 */ /* 0x100fe20000004100 */
[----:B------:R-:W-:Y:S01]  /*a100*/  F2FP.F16.E4M3.UNPACK_B R154, R154.H1 ;  /* 0x0000009aff9a723e */ /* 0x000fe200030006ff */
[----:B-1----:R-:W-:Y:S01]  /*a110*/  SYNCS.ARRIVE.TRANS64.RED.A1T0 RZ, [UR5], RZ ;  /* 0x000000ffffff79a7 */ /* 0x002fe20008100405 */
[----:B------:R-:W-:Y:S01]  /*a120*/  HADD2.F32 R125, -RZ, R124.H1_H1 ;  /* 0x3000007cff7d7230 */ /* 0x000fe20000004100 */
[----:B------:R-:W-:Y:S01]  /*a130*/  F2FP.F16.E4M3.UNPACK_B R155, R155.H1 ;  /* 0x0000009bff9b723e */ /* 0x000fe200030006ff */
[--C-:B------:R-:W-:Y:S01]  /*a140*/  HADD2.F32 R126, -RZ, R128.reuse.H0_H0 ;  /* 0x20000080ff7e7230 */ /* 0x100fe20000004100 */
[----:B------:R-:W-:Y:S01]  /*a150*/  F2FP.F16.E4M3.UNPACK_B R156, R156.H1 ;  /* 0x0000009cff9c723e */ /* 0x000fe200030006ff */
[----:B------:R-:W-:Y:S01]  /*a160*/  HADD2.F32 R129, -RZ, R128.H1_H1 ;  /* 0x30000080ff817230 */ /* 0x000fe20000004100 */
[----:B------:R-:W-:Y:S01]  /*a170*/  F2FP.F16.E4M3.UNPACK_B R157, R157.H1 ;  /* 0x0000009dff9d723e */ /* 0x000fe200030006ff */
[C---:B------:R-:W-:Y:S01]  /*a180*/  FMUL R4, R78.reuse, R4 ;  /* 0x000000044e047220 */ /* 0x040fe20000400000 */
[C---:B------:R-:W-:Y:S01]  /*a190*/  FMUL R5, R78.reuse, R5 ;  /* 0x000000054e057220 */ /* 0x040fe20000400000 */
[----:B------:R-:W-:Y:S02]  /*a1a0*/  HADD2.F32 R3, -RZ, R148.H0_H0 ;  /* 0x20000094ff037230 */ /* 0x000fe40000004100 */
        /* <DEDUP_REMOVED lines=11> */
[----:B------:R-:W-:Y:S02]  /*a260*/  HADD2.F32 R130, -RZ, R132.H0_H0 ;  /* 0x20000084ff827230 */ /* 0x000fe40000004100 */
[C---:B------:R-:W-:Y:S01]  /*a270*/  FMUL R6, R78.reuse, R6 ;  /* 0x000000064e067220 */ /* 0x040fe20000400000 */
[----:B------:R-:W-:Y:S02]  /*a280*/  HADD2.F32 R82, -RZ, R148.H1_H1 ;  /* 0x30000094ff527230 */ /* 0x000fe40000004100 */
[C---:B------:R-:W-:Y:S01]  /*a290*/  FMUL R7, R78.reuse, R7 ;  /* 0x000000074e077220 */ /* 0x040fe20000400000 */
[----:B------:R-:W-:Y:S02]  /*a2a0*/  HADD2.F32 R85, -RZ, R149.H0_H0 ;  /* 0x20000095ff557230 */ /* 0x000fe40000004100 */
[C---:B------:R-:W-:Y:S01]  /*a2b0*/  FFMA R6, R81.reuse, R3, R6 ;  /* 0x0000000351067223 */ /* 0x040fe20000000006 */
[----:B------:R-:W-:Y:S02]  /*a2c0*/  HADD2.F32 R133, -RZ, R132.H1_H1 ;  /* 0x30000084ff857230 */ /* 0x000fe40000004100 */
[C---:B------:R-:W-:Y:S01]  /*a2d0*/  FFMA R7, R81.reuse, R82, R7 ;  /* 0x0000005251077223 */ /* 0x040fe20000000007 */
[C---:B------:R-:W-:Y:S01]  /*a2e0*/  FFMA R8, R81.reuse, R83, R8 ;  /* 0x0000005351087223 */ /* 0x040fe20000000008 */
[C---:B------:R-:W-:Y:S01]  /*a2f0*/  FFMA R9, R81.reuse, R84, R9 ;  /* 0x0000005451097223 */ /* 0x040fe20000000009 */
[--C-:B------:R-:W-:Y:S02]  /*a300*/  HADD2.F32 R82, -RZ, R138.reuse.H0_H0 ;  /* 0x2000008aff527230 */ /* 0x100fe40000004100 */
[C---:B------:R-:W-:Y:S01]  /*a310*/  FMUL R10, R78.reuse, R10 ;  /* 0x0000000a4e0a7220 */ /* 0x040fe20000400000 */
[----:B------:R-:W-:Y:S02]  /*a320*/  HADD2.F32 R83, -RZ, R138.H1_H1 ;  /* 0x3000008aff537230 */ /* 0x000fe40000004100 */
[C---:B------:R-:W-:Y:S01]  /*a330*/  FMUL R11, R78.reuse, R11 ;  /* 0x0000000b4e0b7220 */ /* 0x040fe20000400000 */
[----:B------:R-:W-:Y:S02]  /*a340*/  HADD2.F32 R89, -RZ, R150.H0_H0 ;  /* 0x20000096ff597230 */ /* 0x000fe40000004100 */
[C---:B------:R-:W-:Y:S01]  /*a350*/  FFMA R10, R81.reuse, R85, R10 ;  /* 0x00000055510a7223 */ /* 0x040fe2000000000a */
[--C-:B------:R-:W-:Y:S02]  /*a360*/  HADD2.F32 R134, -RZ, R136.reuse.H0_H0 ;  /* 0x20000088ff867230 */ /* 0x100fe40000004100 */
[C---:B------:R-:W-:Y:S01]  /*a370*/  FFMA R11, R81.reuse, R86, R11 ;  /* 0x00000056510b7223 */ /* 0x040fe2000000000b */
[C---:B------:R-:W-:Y:S01]  /*a380*/  FFMA R12, R81.reuse, R87, R12 ;  /* 0x00000057510c7223 */ /* 0x040fe2000000000c */
[----:B------:R-:W-:Y:S01]  /*a390*/  FFMA R13, R81, R88, R13 ;  /* 0x00000058510d7223 */ /* 0x000fe2000000000d */
[----:B------:R-:W-:Y:S01]  /*a3a0*/  F2FP.SATFINITE.E4M3.F32.PACK_AB_MERGE_C R86, R7, R6, RZ ;  /* 0x000000060756723e */ /* 0x000fe200048070ff */
[C---:B------:R-:W-:Y:S01]  /*a3b0*/  FMUL R7, R78.reuse, R24 ;  /* 0x000000184e077220 */ /* 0x040fe20000400000 */
[----:B------:R-:W-:Y:S01]  /*a3c0*/  F2FP.SATFINITE.E4M3.F32.PACK_AB_MERGE_C R138, R11, R10, RZ ;  /* 0x0000000a0b8a723e */ /* 0x000fe200048070ff */
[C---:B------:R-:W-:Y:S01]  /*a3d0*/  FMUL R10, R78.reuse, R25 ;  /* 0x000000194e0a7220 */ /* 0x040fe20000400000 */
[C---:B------:R-:W-:Y:S01]  /*a3e0*/  FMUL R25, R78.reuse, R32 ;  /* 0x000000204e197220 */ /* 0x040fe20000400000 */
[----:B------:R-:W-:Y:S02]  /*a3f0*/  HADD2.F32 R137, -RZ, R136.H1_H1 ;  /* 0x30000088ff897230 */ /* 0x000fe40000004100 */
[C---:B------:R-:W-:Y:S01]  /*a400*/  FMUL R14, R78.reuse, R14 ;  /* 0x0000000e4e0e7220 */ /* 0x040fe20000400000 */
[----:B------:R-:W-:Y:S02]  /*a410*/  HADD2.F32 R90, -RZ, R150.H1_H1 ;  /* 0x30000096ff5a7230 */ /* 0x000fe40000004100 */
[C---:B------:R-:W-:Y:S01]  /*a420*/  FMUL R15, R78.reuse, R15 ;  /* 0x0000000f4e0f7220 */ /* 0x040fe20000400000 */
[--C-:B------:R-:W-:Y:S02]  /*a430*/  HADD2.F32 R93, -RZ, R151.reuse.H0_H0 ;  /* 0x20000097ff5d7230 */ /* 0x100fe40000004100 */
[C---:B------:R-:W-:Y:S01]  /*a440*/  FFMA R14, R81.reuse, R89, R14 ;  /* 0x00000059510e7223 */ /* 0x040fe2000000000e */
[----:B------:R-:W-:Y:S02]  /*a450*/  HADD2.F32 R94, -RZ, R151.H1_H1 ;  /* 0x30000097ff5e7230 */ /* 0x000fe40000004100 */
[C---:B------:R-:W-:Y:S01]  /*a460*/  FFMA R15, R81.reuse, R90, R15 ;  /* 0x0000005a510f7223 */ /* 0x040fe2000000000f */
[C---:B------:R-:W-:Y:S01]  /*a470*/  FFMA R16, R81.reuse, R91, R16 ;  /* 0x0000005b51107223 */ /* 0x040fe20000000010 */
[----:B------:R-:W-:Y:S01]  /*a480*/  FFMA R17, R81, R92, R17 ;  /* 0x0000005c51117223 */ /* 0x000fe20000000011 */
[C---:B------:R-:W-:Y:S01]  /*a490*/  FMUL R18, R78.reuse, R18 ;  /* 0x000000124e127220 */ /* 0x040fe20000400000 */
[C---:B------:R-:W-:Y:S01]  /*a4a0*/  FMUL R19, R78.reuse, R19 ;  /* 0x000000134e137220 */ /* 0x040fe20000400000 */
[--C-:B------:R-:W-:Y:S01]  /*a4b0*/  HADD2.F32 R96, -RZ, R152.reuse.H0_H0 ;  /* 0x20000098ff607230 */ /* 0x100fe20000004100 */
[----:B------:R-:W-:Y:S01]  /*a4c0*/  F2FP.SATFINITE.E4M3.F32.PACK_AB_MERGE_C R14, R15, R14, RZ ;  /* 0x0000000e0f0e723e */ /* 0x000fe200048070ff */
[C---:B------:R-:W-:Y:S01]  /*a4d0*/  FFMA R18, R81.reuse, R93, R18 ;  /* 0x0000005d51127223 */ /* 0x040fe20000000012 */
[C---:B------:R-:W-:Y:S01]  /*a4e0*/  FFMA R19, R81.reuse, R94, R19 ;  /* 0x0000005e51137223 */ /* 0x040fe20000000013 */
[C---:B------:R-:W-:Y:S01]  /*a4f0*/  FFMA R0, R81.reuse, R95, R0 ;  /* 0x0000005f51007223 */ /* 0x040fe20000000000 */
[----:B------:R-:W-:Y:S01]  /*a500*/  FFMA R2, R81, R97, R2 ;  /* 0x0000006151027223 */ /* 0x000fe20000000002 */
[----:B------:R-:W-:Y:S02]  /*a510*/  HADD2.F32 R99, -RZ, R152.H1_H1 ;  /* 0x30000098ff637230 */ /* 0x000fe40000004100 */
[C---:B------:R-:W-:Y:S01]  /*a520*/  FMUL R3, R78.reuse, R22 ;  /* 0x000000164e037220 */ /* 0x040fe20000400000 */
[----:B------:R-:W-:Y:S01]  /*a530*/  F2FP.SATFINITE.E4M3.F32.PACK_AB_MERGE_C R18, R19, R18, RZ ;  /* 0x000000121312723e */ /* 0x000fe200048070ff */
[C---:B------:R-:W-:Y:S01]  /*a540*/  FMUL R22, R78.reuse, R29 ;  /* 0x0000001d4e167220 */ /* 0x040fe20000400000 */
[C---:B------:R-:W-:Y:S01]  /*a550*/  FMUL R29, R78.reuse, R36 ;  /* 0x000000244e1d7220 */ /* 0x040fe20000400000 */
[C---:B------:R-:W-:Y:S01]  /*a560*/  FFMA R3, R81.reuse, R96, R3 ;  /* 0x0000006051037223 */ /* 0x040fe20000000003 */
[C---:B------:R-:W-:Y:S01]  /*a570*/  FMUL R6, R78.reuse, R23 ;  /* 0x000000174e067220 */ /* 0x040fe20000400000 */
[--C-:B------:R-:W-:Y:S02]  /*a580*/  HADD2.F32 R100, -RZ, R153.reuse.H0_H0 ;  /* 0x20000099ff647230 */ /* 0x100fe40000004100 */
[C---:B------:R-:W-:Y:S01]  /*a590*/  FMUL R11, R78.reuse, R26 ;  /* 0x0000001a4e0b7220 */ /* 0x040fe20000400000 */
[----:B------:R-:W-:Y:S02]  /*a5a0*/  HADD2.F32 R103, -RZ, R153.H1_H1 ;  /* 0x30000099ff677230 */ /* 0x000fe40000004100 */
[C---:B------:R-:W-:Y:S01]  /*a5b0*/  FFMA R6, R81.reuse, R99, R6 ;  /* 0x0000006351067223 */ /* 0x040fe20000000006 */
[C---:B------:R-:W-:Y:S01]  /*a5c0*/  FFMA R7, R81.reuse, R98, R7 ;  /* 0x0000006251077223 */ /* 0x040fe20000000007 */
[C---:B------:R-:W-:Y:S01]  /*a5d0*/  FFMA R10, R81.reuse, R101, R10 ;  /* 0x00000065510a7223 */ /* 0x040fe2000000000a */
[C---:B------:R-:W-:Y:S01]  /*a5e0*/  FFMA R11, R81.reuse, R100, R11 ;  /* 0x00000064510b7223 */ /* 0x040fe2000000000b */
[----:B------:R-:W-:Y:S01]  /*a5f0*/  FMUL R26, R78, R33 ;  /* 0x000000214e1a7220 */ /* 0x000fe20000400000 */
[----:B------:R-:W-:Y:S01]  /*a600*/  F2FP.SATFINITE.E4M3.F32.PACK_AB_MERGE_C R3, R6, R3, RZ ;  /* 0x000000030603723e */ /* 0x000fe200048070ff */
[C---:B------:R-:W-:Y:S01]  /*a610*/  FMUL R33, R78.reuse, R40 ;  /* 0x000000284e217220 */ /* 0x040fe20000400000 */
        /* <DEDUP_REMOVED lines=8> */
[C---:B------:R-:W-:Y:S01]  /*a6a0*/  FMUL R30, R78.reuse, R37 ;  /* 0x000000254e1e7220 */ /* 0x040fe20000400000 */
[C---:B------:R-:W-:Y:S01]  /*a6b0*/  FMUL R37, R78.reuse, R44 ;  /* 0x0000002c4e257220 */ /* 0x040fe20000400000 */
[C---:B------:R-:W-:Y:S01]  /*a6c0*/  FMUL R24, R78.reuse, R31 ;  /* 0x0000001f4e187220 */ /* 0x040fe20000400000 */
[----:B------:R-:W-:Y:S01]  /*a6d0*/  F2FP.F16.E4M3.UNPACK_B R158, R158.H1 ;  /* 0x0000009eff9e723e */ /* 0x000fe200030006ff */
[--C-:B------:R-:W-:Y:S02]  /*a6e0*/  HADD2.F32 R108, -RZ, R155.reuse.H0_H0 ;  /* 0x2000009bff6c7230 */ /* 0x100fe40000004100 */
[----:B------:R-:W-:Y:S01]  /*a6f0*/  FMUL R27, R78, R34 ;  /* 0x000000224e1b7220 */ /* 0x000fe20000400000 */
[----:B------:R-:W-:Y:S02]  /*a700*/  HADD2.F32 R111, -RZ, R155.H1_H1 ;  /* 0x3000009bff6f7230 */ /* 0x000fe40000004100 */
[C---:B------:R-:W-:Y:S01]  /*a710*/  FFMA R24, R81.reuse, R107, R24 ;  /* 0x0000006b51187223 */ /* 0x040fe20000000018 */
[----:B------:R-:W-:Y:S01]  /*a720*/  F2FP.F16.E4M3.UNPACK_B R159, R159.H1 ;  /* 0x0000009fff9f723e */ /* 0x000fe200030006ff */
[C---:B------:R-:W-:Y:S01]  /*a730*/  FFMA R25, R81.reuse, R106, R25 ;  /* 0x0000006a51197223 */ /* 0x040fe20000000019 */
[C---:B------:R-:W-:Y:S01]  /*a740*/  FFMA R26, R81.reuse, R109, R26 ;  /* 0x0000006d511a7223 */ /* 0x040fe2000000001a */
[----:B------:R-:W-:Y:S01]  /*a750*/  F2FP.F16.E4M3.UNPACK_B R160, R160.H1 ;  /* 0x000000a0ffa0723e */ /* 0x000fe200030006ff */
[C---:B------:R-:W-:Y:S01]  /*a760*/  FFMA R27, R81.reuse, R108, R27 ;  /* 0x0000006c511b7223 */ /* 0x040fe2000000001b */
[----:B------:R-:W-:Y:S01]  /*a770*/  F2FP.SATFINITE.E4M3.F32.PACK_AB_MERGE_C R6, R24, R23, RZ ;  /* 0x000000171806723e */ /* 0x000fe200048070ff */
[C---:B------:R-:W-:Y:S01]  /*a780*/  FMUL R34, R78.reuse, R41 ;  /* 0x000000294e227220 */ /* 0x040fe20000400000 */
[C---:B------:R-:W-:Y:S01]  /*a790*/  FMUL R41, R78.reuse, R48 ;  /* 0x000000304e297220 */ /* 0x040fe20000400000 */
[----:B------:R-:W-:Y:S01]  /*a7a0*/  FMUL R28, R78, R35 ;  /* 0x000000234e1c7220 */ /* 0x000fe20000400000 */
[----:B------:R-:W-:Y:S01]  /*a7b0*/  F2FP.F16.E4M3.UNPACK_B R161, R161.H1 ;  /* 0x000000a1ffa1723e */ /* 0x000fe200030006ff */
[--C-:B------:R-:W-:Y:S01]  /*a7c0*/  HADD2.F32 R112, -RZ, R156.reuse.H0_H0 ;  /* 0x2000009cff707230 */ /* 0x100fe20000004100 */
[----:B------:R-:W-:Y:S01]  /*a7d0*/  F2FP.SATFINITE.E4M3.F32.PACK_AB_MERGE_C R6, R22, R21, R6 ;  /* 0x000000151606723e */ /* 0x000fe20004807006 */
[C---:B------:R-:W-:Y:S01]  /*a7e0*/  FFMA R28, R81.reuse, R111, R28 ;  /* 0x0000006f511c7223 */ /* 0x040fe2000000001c */
[C---:B------:R-:W-:Y:S01]  /*a7f0*/  FFMA R29, R81.reuse, R110, R29 ;  /* 0x0000006e511d7223 */ /* 0x040fe2000000001d */
[C---:B------:R-:W-:Y:S01]  /*a800*/  FFMA R30, R81.reuse, R113, R30 ;  /* 0x00000071511e7223 */ /* 0x040fe2000000001e */
[----:B------:R-:W-:Y:S02]  /*a810*/  HADD2.F32 R115, -RZ, R156.H1_H1 ;  /* 0x3000009cff737230 */ /* 0x000fe40000004100 */
[C---:B------:R-:W-:Y:S01]  /*a820*/  FMUL R31, R78.reuse, R38 ;  /* 0x000000264e1f7220 */ /* 0x040fe20000400000 */
[----:B------:R-:W-:Y:S01]  /*a830*/  F2FP.F16.E4M3.UNPACK_B R162, R162.H1 ;  /* 0x000000a2ffa2723e */ /* 0x000fe200030006ff */
[C---:B------:R-:W-:Y:S01]  /*a840*/  FMUL R38, R78.reuse, R45 ;  /* 0x0000002d4e267220 */ /* 0x040fe20000400000 */
[C---:B------:R-:W-:Y:S01]  /*a850*/  FMUL R45, R78.reuse, R52 ;  /* 0x000000344e2d7220 */ /* 0x040fe20000400000 */
[----:B------:R-:W-:Y:S01]  /*a860*/  F2FP.F16.E4M3.UNPACK_B R163, R163.H1 ;  /* 0x000000a3ffa3723e */ /* 0x000fe200030006ff */
[----:B------:R-:W-:Y:S01]  /*a870*/  FFMA R31, R81, R112, R31 ;  /* 0x00000070511f7223 */ /* 0x000fe2000000001f */
[----:B------:R-:W-:Y:S01]  /*a880*/  FMUL R52, R78, R59 ;  /* 0x0000003b4e347220 */ /* 0x000fe20000400000 */
[----:B------:R-:W-:Y:S01]  /*a890*/  IADD3 R76, PT, PT, R76, 0x1, RZ ;  /* 0x000000014c4c7810 */ /* 0x000fe20007ffe0ff */
[C---:B------:R-:W-:Y:S01]  /*a8a0*/  FMUL R59, R78.reuse, R66 ;  /* 0x000000424e3b7220 */ /* 0x040fe20000400000 */
[----:B------:R-:W-:Y:S01]  /*a8b0*/  F2FP.SATFINITE.E4M3.F32.PACK_AB_MERGE_C R66, R13, R12, R14 ;  /* 0x0000000c0d42723e */ /* 0x000fe2000480700e */
[C---:B------:R-:W-:Y:S01]  /*a8c0*/  FMUL R32, R78.reuse, R39 ;  /* 0x000000274e207220 */ /* 0x040fe20000400000 */
[--C-:B------:R-:W-:Y:S02]  /*a8d0*/  HADD2.F32 R116, -RZ, R157.reuse.H0_H0 ;  /* 0x2000009dff747230 */ /* 0x100fe40000004100 */
[C---:B------:R-:W-:Y:S01]  /*a8e0*/  FMUL R35, R78.reuse, R42 ;  /* 0x0000002a4e237220 */ /* 0x040fe20000400000 */
[----:B------:R-:W-:Y:S02]  /*a8f0*/  HADD2.F32 R119, -RZ, R157.H1_H1 ;  /* 0x3000009dff777230 */ /* 0x000fe40000004100 */
[C---:B------:R-:W-:Y:S01]  /*a900*/  FFMA R32, R81.reuse, R115, R32 ;  /* 0x0000007351207223 */ /* 0x040fe20000000020 */
[----:B------:R-:W-:Y:S01]  /*a910*/  FMUL R36, R78, R43 ;  /* 0x0000002b4e247220 */ /* 0x000fe20000400000 */
[C---:B------:R-:W-:Y:S01]  /*a920*/  FFMA R33, R81.reuse, R114, R33 ;  /* 0x0000007251217223 */ /* 0x040fe20000000021 */
[C---:B------:R-:W-:Y:S01]  /*a930*/  FFMA R34, R81.reuse, R117, R34 ;  /* 0x0000007551227223 */ /* 0x040fe20000000022 */
[--C-:B------:R-:W-:Y:S01]  /*a940*/  HADD2.F32 R120, -RZ, R158.reuse.H0_H0 ;  /* 0x2000009eff787230 */ /* 0x100fe20000004100 */
[----:B------:R-:W-:Y:S01]  /*a950*/  F2FP.SATFINITE.E4M3.F32.PACK_AB_MERGE_C R32, R32, R31, RZ ;  /* 0x0000001f2020723e */ /* 0x000fe200048070ff */
[C---:B------:R-:W-:Y:S01]  /*a960*/  FFMA R35, R81.reuse, R116, R35 ;  /* 0x0000007451237223 */ /* 0x040fe20000000023 */
[----:B------:R-:W-:Y:S02]  /*a970*/  HADD2.F32 R123, -RZ, R158.H1_H1 ;  /* 0x3000009eff7b7230 */ /* 0x000fe40000004100 */
[----:B------:R-:W-:Y:S01]  /*a980*/  FMUL R39, R78, R46 ;  /* 0x0000002e4e277220 */ /* 0x000fe20000400000 */
[----:B------:R-:W-:Y:S01]  /*a990*/  F2FP.SATFINITE.E4M3.F32.PACK_AB_MERGE_C R32, R30, R29, R32 ;  /* 0x0000001d1e20723e */ /* 0x000fe20004807020 */
[C---:B------:R-:W-:Y:S01]  /*a9a0*/  FFMA R36, R81.reuse, R119, R36 ;  /* 0x0000007751247223 */ /* 0x040fe20000000024 */
[C---:B------:R-:W-:Y:S01]  /*a9b0*/  FMUL R40, R78.reuse, R47 ;  /* 0x0000002f4e287220 */ /* 0x040fe20000400000 */
[C---:B------:R-:W-:Y:S01]  /*a9c0*/  FFMA R37, R81.reuse, R118, R37 ;  /* 0x0000007651257223 */ /* 0x040fe20000000025 */
[C---:B------:R-:W-:Y:S01]  /*a9d0*/  FFMA R38, R81.reuse, R121, R38 ;  /* 0x0000007951267223 */ /* 0x040fe20000000026 */
[C---:B------:R-:W-:Y:S01]  /*a9e0*/  FMUL R42, R78.reuse, R49 ;  /* 0x000000314e2a7220 */ /* 0x040fe20000400000 */
        /* <DEDUP_REMOVED lines=8> */
[C---:B------:R-:W-:Y:S01]  /*aa70*/  FMUL R57, R78.reuse, R64 ;  /* 0x000000404e397220 */ /* 0x040fe20000400000 */
[----:B------:R-:W-:Y:S01]  /*aa80*/  FFMA R42, R81, R125, R42 ;  /* 0x0000007d512a7223 */ /* 0x000fe2000000002a */
[C---:B------:R-:W-:Y:S01]  /*aa90*/  FMUL R46, R78.reuse, R53 ;  /* 0x000000354e2e7220 */ /* 0x040fe20000400000 */
[--C-:B------:R-:W-:Y:S01]  /*aaa0*/  HADD2.F32 R128, -RZ, R160.reuse.H0_H0 ;  /* 0x200000a0ff807230 */ /* 0x100fe20000004100 */
[----:B------:R-:W-:Y:S01]  /*aab0*/  F2FP.SATFINITE.E4M3.F32.PACK_AB_MERGE_C R64, R5, R4, R86 ;  /* 0x000000040540723e */ /* 0x000fe20004807056 */
[C---:B------:R-:W-:Y:S01]  /*aac0*/  FMUL R51, R78.reuse, R58 ;  /* 0x0000003a4e337220 */ /* 0x040fe20000400000 */
[C---:B------:R-:W-:Y:S01]  /*aad0*/  FMUL R53, R78.reuse, R60 ;  /* 0x0000003c4e357220 */ /* 0x040fe20000400000 */
[C---:B------:R-:W-:Y:S01]  /*aae0*/  FFMA R43, R81.reuse, R124, R43 ;  /* 0x0000007c512b7223 */ /* 0x040fe2000000002b */
[----:B------:R-:W-:Y:S02]  /*aaf0*/  HADD2.F32 R131, -RZ, R160.H1_H1 ;  /* 0x300000a0ff837230 */ /* 0x000fe40000004100 */
[C---:B------:R-:W-:Y:S01]  /*ab00*/  FMUL R47, R78.reuse, R54 ;  /* 0x000000364e2f7220 */ /* 0x040fe20000400000 */
[C---:B------:R-:W-:Y:S01]  /*ab10*/  FMUL R58, R78.reuse, R65 ;  /* 0x000000414e3a7220 */ /* 0x040fe20000400000 */
[----:B------:R-:W-:Y:S01]  /*ab20*/  FMUL R60, R78, R67 ;  /* 0x000000434e3c7220 */ /* 0x000fe20000400000 */
[----:B------:R-:W-:Y:S01]  /*ab30*/  F2FP.SATFINITE.E4M3.F32.PACK_AB_MERGE_C R5, R20, R11, RZ ;  /* 0x0000000b1405723e */ /* 0x000fe200048070ff */
[----:B------:R-:W-:Y:S01]  /*ab40*/  FFMA R44, R81, R127, R44 ;  /* 0x0000007f512c7223 */ /* 0x000fe2000000002c */
[C---:B------:R-:W-:Y:S01]  /*ab50*/  FMUL R48, R78.reuse, R55 ;  /* 0x000000374e307220 */ /* 0x040fe20000400000 */
[----:B------:R-:W-:Y:S01]  /*ab60*/  F2FP.SATFINITE.E4M3.F32.PACK_AB_MERGE_C R65, R9, R8, R138 ;  /* 0x000000080941723e */ /* 0x000fe2000480708a */
[----:B------:R-:W-:Y:S01]  /*ab70*/  FFMA R45, R81, R126, R45 ;  /* 0x0000007e512d7223 */ /* 0x000fe2000000002d */
[----:B------:R-:W-:Y:S01]  /*ab80*/  F2FP.SATFINITE.E4M3.F32.PACK_AB_MERGE_C R67, R17, R16, R18 ;  /* 0x000000101143723e */ /* 0x000fe20004807012 */
[----:B------:R-:W-:Y:S01]  /*ab90*/  FMUL R49, R78, R56 ;  /* 0x000000384e317220 */ /* 0x000fe20000400000 */
[C---:B------:R-:W-:Y:S01]  /*aba0*/  FFMA R46, R81.reuse, R129, R46 ;  /* 0x00000081512e7223 */ /* 0x040fe2000000002e */
[--C-:B------:R-:W-:Y:S02]  /*abb0*/  HADD2.F32 R132, -RZ, R161.reuse.H0_H0 ;  /* 0x200000a1ff847230 */ /* 0x100fe40000004100 */
[C---:B------:R-:W-:Y:S01]  /*abc0*/  FFMA R47, R81.reuse, R128, R47 ;  /* 0x00000080512f7223 */ /* 0x040fe2000000002f */
[----:B------:R1:W-:Y:S01]  /*abd0*/  STS.128 [R172+UR49+0xa200], R64 ;  /* 0x00a20040ac007988 */ /* 0x0003e20008000c31 */
[----:B------:R-:W-:Y:S01]  /*abe0*/  HADD2.F32 R135, -RZ, R161.H1_H1 ;  /* 0x300000a1ff877230 */ /* 0x000fe20000004100 */
[----:B------:R-:W-:Y:S01]  /*abf0*/  F2FP.SATFINITE.E4M3.F32.PACK_AB_MERGE_C R5, R10, R7, R5 ;  /* 0x000000070a05723e */ /* 0x000fe20004807005 */
[C---:B------:R-:W-:Y:S01]  /*ac00*/  FFMA R48, R81.reuse, R131, R48 ;  /* 0x0000008351307223 */ /* 0x040fe20000000030 */
[----:B------:R-:W-:Y:S01]  /*ac10*/  F2FP.SATFINITE.E4M3.F32.PACK_AB_MERGE_C R7, R28, R27, RZ ;  /* 0x0000001b1c07723e */ /* 0x000fe200048070ff */
        /* <DEDUP_REMOVED lines=8> */
[----:B------:R-:W-:Y:S01]  /*aca0*/  FMUL R56, R78, R63 ;  /* 0x0000003f4e387220 */ /* 0x000fe20000400000 */
[----:B------:R-:W-:Y:S01]  /*acb0*/  F2FP.SATFINITE.E4M3.F32.PACK_AB_MERGE_C R4, R2, R0, R3 ;  /* 0x000000000204723e */ /* 0x000fe20004807003 */
[C---:B------:R-:W-:Y:S01]  /*acc0*/  FFMA R53, R81.reuse, R134, R53 ;  /* 0x0000008651357223 */ /* 0x040fe20000000035 */
[----:B------:R-:W-:Y:S01]  /*acd0*/  F2FP.SATFINITE.E4M3.F32.PACK_AB_MERGE_C R7, R26, R25, R7 ;  /* 0x000000191a07723e */ /* 0x000fe20004807007 */
[C---:B------:R-:W-:Y:S01]  /*ace0*/  FFMA R54, R81.reuse, R137, R54 ;  /* 0x0000008951367223 */ /* 0x040fe20000000036 */
[--C-:B------:R-:W-:Y:S02]  /*acf0*/  HADD2.F32 R84, -RZ, R163.reuse.H0_H0 ;  /* 0x200000a3ff547230 */ /* 0x100fe40000004100 */
[C---:B------:R-:W-:Y:S01]  /*ad00*/  FFMA R55, R81.reuse, R136, R55 ;  /* 0x0000008851377223 */ /* 0x040fe20000000037 */
[----:B------:R-:W-:Y:S01]  /*ad10*/  HADD2.F32 R85, -RZ, R163.H1_H1 ;  /* 0x300000a3ff557230 */ /* 0x000fe20000004100 */
[----:B------:R1:W-:Y:S01]  /*ad20*/  STS.128 [R192+0xa010], R4 ;  /* 0x00a01004c0007388 */ /* 0x0003e20000000c00 */
[----:B------:R-:W-:Y:S01]  /*ad30*/  F2FP.SATFINITE.E4M3.F32.PACK_AB_MERGE_C R35, R36, R35, RZ ;  /* 0x000000232423723e */ /* 0x000fe200048070ff */
[C---:B------:R-:W-:Y:S01]  /*ad40*/  FFMA R56, R81.reuse, R139, R56 ;  /* 0x0000008b51387223 */ /* 0x040fe20000000038 */
[----:B------:R-:W-:Y:S01]  /*ad50*/  F2FP.SATFINITE.E4M3.F32.PACK_AB_MERGE_C R39, R40, R39, RZ ;  /* 0x000000272827723e */ /* 0x000fe200048070ff */
[C---:B------:R-:W-:Y:S01]  /*ad60*/  FFMA R57, R81.reuse, R82, R57 ;  /* 0x0000005251397223 */ /* 0x040fe20000000039 */
[----:B------:R-:W-:Y:S01]  /*ad70*/  F2FP.SATFINITE.E4M3.F32.PACK_AB_MERGE_C R43, R44, R43, RZ ;  /* 0x0000002b2c2b723e */ /* 0x000fe200048070ff */
[C---:B------:R-:W-:Y:S01]  /*ad80*/  FFMA R58, R81.reuse, R83, R58 ;  /* 0x00000053513a7223 */ /* 0x040fe2000000003a */
[C---:B------:R-:W-:Y:S01]  /*ad90*/  FFMA R59, R81.reuse, R84, R59 ;  /* 0x00000054513b7223 */ /* 0x040fe2000000003b */
[----:B------:R-:W-:Y:S01]  /*ada0*/  F2FP.SATFINITE.E4M3.F32.PACK_AB_MERGE_C R33, R34, R33, R35 ;  /* 0x000000212221723e */ /* 0x000fe20004807023 */
        /* <DEDUP_REMOVED lines=11> */
[----:B------:R-:W-:Y:S05]  /*ae60*/  F2FP.SATFINITE.E4M3.F32.PACK_AB_MERGE_C R51, R58, R57, R59 ;  /* 0x000000393a33723e */ /* 0x000fea000480703b */
        /* <DEDUP_REMOVED lines=18> */
.L_x_127:
[----:B------:R-:W-:Y:S05]  /*af90*/  BSYNC.RECONVERGENT B0 ;  /* 0x0000000000007941 */ /* 0x000fea0003800200 */
.L_x_126:
[----:B------:R-:W-:Y:S01]  /*afa0*/  BAR.SYNC.DEFER_BLOCKING 0x1, 0x80 ;  /* 0x0042000000007b1d */ /* 0x000fe20000010000 */
[----:B------:R-:W-:Y:S01]  /*afb0*/  ISETP.NE.AND P2, PT, R190, RZ, PT ;  /* 0x000000ffbe00720c */ /* 0x000fe20003f45270 */
[----:B------:R-:W-:Y:S01]  /*afc0*/  IMAD.IADD R20, R75, 0x1, R147 ;  /* 0x000000014b147824 */ /* 0x000fe200078e0293 */
[----:B------:R-:W-:Y:S01]  /*afd0*/  ISETP.NE.AND P0, PT, R191, 0x2, PT ;  /* 0x00000002bf00780c */ /* 0x000fe20003f05270 */
[----:B------:R-:W-:Y:S01]  /*afe0*/  IMAD.IADD R21, R77, 0x1, R170 ;  /* 0x000000014d157824 */ /* 0x000fe200078e02aa */
[----:B------:R-:W-:Y:S02]  /*aff0*/  ISETP.NE.AND P1, PT, R76, 0x2, PT ;  /* 0x000000024c00780c */ /* 0x000fe40003f25270 */
[----:B------:R-:W-:Y:S02]  /*b000*/  SEL R3, RZ, 0x1, P0 ;  /* 0x00000001ff037807 */ /* 0x000fe40000000000 */
[----:B------:R-:W-:Y:S02]  /*b010*/  SEL R0, RZ, 0x1, P1 ;  /* 0x00000001ff007807 */ /* 0x000fe40000800000 */
[----:B------:R-:W-:Y:S02]  /*b020*/  LOP3.LUT R182, R182, R3, RZ, 0x3c, !PT ;  /* 0x00000003b6b67212 */ /* 0x000fe400078e3cff */
[----:B------:R-:W-:Y:S02]  /*b030*/  LOP3.LUT R183, R183, R0, RZ, 0x3c, !PT ;  /* 0x00000000b7b77212 */ /* 0x000fe400078e3cff */
[----:B------:R-:W-:Y:S02]  /*b040*/  @P2 R2UR UR36, R179 ;  /* 0x00000000b32422ca */ /* 0x000fe400000e0000 */
[----:B------:R-:W-:Y:S02]  /*b050*/  SEL R191, R191, RZ, P0 ;  /* 0x000000ffbfbf7207 */ /* 0x000fe40000000000 */
[----:B------:R-:W-:Y:S01]  /*b060*/  SEL R76, R76, RZ, P1 ;  /* 0x000000ff4c4c7207 */ /* 0x000fe20000800000 */
[----:B------:R-:W-:Y:S10]  /*b070*/  @P2 BRA `(.L_x_128) ;  /* 0xffffff9800d82947 */ /* 0x000ff4000383ffff */
[----:B------:R-:W-:Y:S05]  /*b080*/  EXIT ;  /* 0x000000000000794d */ /* 0x000fea0003800000 */
.L_x_19:
[----:B--2---:R2:W1:Y:S02]  /*b090*/  SYNCS.PHASECHK.TRANS64.TRYWAIT P0, [R3+URZ+0x110], R2 ;  /* 0x00011002030075a7 */ /* 0x00446400080011ff */
[----:B-1----:R-:W-:Y:S05]  /*b0a0*/  @!P0 NANOSLEEP.SYNCS 0x989680 ;  /* 0x009896800000895d */ /* 0x002fea0003900000 */
[----:B------:R-:W1:Y:S02]  /*b0b0*/  @!P0 SYNCS.PHASECHK.TRANS64 P0, [R3+URZ+0x110], R2 ;  /* 0x00011002030085a7 */ /* 0x000e6400080010ff */
[----:B-1----:R-:W-:Y:S05]  /*b0c0*/  @!P0 BRA `(.L_x_19) ;  /* 0xfffffffc00f08947 */ /* 0x002fea000383ffff */
[----:B------:R-:W-:Y:S05]  /*b0d0*/  BRA `(.L_x_129) ;  /* 0xffffff6400487947 */ /* 0x000fea000383ffff */
.L_x_22:
[----:B-1----:R-:W-:-:S07]  /*b0e0*/  MOV R2, UR33 ;  /* 0x0000002100027c02 */ /* 0x002fce0008000f00 */
.L_x_130:
[----:B-1----:R1:W2:Y:S02]  /*b0f0*/  SYNCS.PHASECHK.TRANS64.TRYWAIT P0, [R2+URZ+0x38], R5 ;  /* 0x00003805020075a7 */ /* 0x0022a400080011ff */
[----:B--2---:R-:W-:Y:S05]  /*b100*/  @!P0 NANOSLEEP.SYNCS 0x989680 ;  /* 0x009896800000895d */ /* 0x004fea0003900000 */
[----:B------:R-:W2:Y:S02]  /*b110*/  @!P0 SYNCS.PHASECHK.TRANS64 P0, [R2+URZ+0x38], R5 ;  /* 0x00003805020085a7 */ /* 0x000ea400080010ff */
[----:B--2---:R-:W-:Y:S05]  /*b120*/  @!P0 BRA `(.L_x_130) ;  /* 0xfffffffc00f08947 */ /* 0x004fea000383ffff */
[----:B------:R-:W-:Y:S05]  /*b130*/  BRA `(.L_x_21) ;  /* 0xffffff6400987947 */ /* 0x000fea000383ffff */
.L_x_28:
[----:B-1----:R-:W-:-:S07]  /*b140*/  MOV R2, UR17 ;  /* 0x0000001100027c02 */ /* 0x002fce0008000f00 */
.L_x_131:
[----:B-1----:R1:W2:Y:S02]  /*b150*/  SYNCS.PHASECHK.TRANS64.TRYWAIT P0, [R2+URZ+0x38], R5 ;  /* 0x00003805020075a7 */ /* 0x0022a400080011ff */
[----:B--2---:R-:W-:Y:S05]  /*b160*/  @!P0 NANOSLEEP.SYNCS 0x989680 ;  /* 0x009896800000895d */ /* 0x004fea0003900000 */
[----:B------:R-:W2:Y:S02]  /*b170*/  @!P0 SYNCS.PHASECHK.TRANS64 P0, [R2+URZ+0x38], R5 ;  /* 0x00003805020085a7 */ /* 0x000ea400080010ff */
[----:B--2---:R-:W-:Y:S05]  /*b180*/  @!P0 BRA `(.L_x_131) ;  /* 0xfffffffc00f08947 */ /* 0x004fea000383ffff */
[----:B------:R-:W-:Y:S05]  /*b190*/  BRA `(.L_x_27) ;  /* 0xffffff6800407947 */ /* 0x000fea000383ffff */
.L_x_32:
[----:B-1----:R1:W2:Y:S02]  /*b1a0*/  SYNCS.PHASECHK.TRANS64.TRYWAIT P0, [R2+URZ+0xc0], R3 ;  /* 0x0000c003020075a7 */ /* 0x0022a400080011ff */
[----:B--2---:R-:W-:Y:S05]  /*b1b0*/  @!P0 NANOSLEEP.SYNCS 0x989680 ;  /* 0x009896800000895d */ /* 0x004fea0003900000 */
[----:B------:R-:W2:Y:S02]  /*b1c0*/  @!P0 SYNCS.PHASECHK.TRANS64 P0, [R2+URZ+0xc0], R3 ;  /* 0x0000c003020085a7 */ /* 0x000ea400080010ff */
[----:B--2---:R-:W-:Y:S05]  /*b1d0*/  @!P0 BRA `(.L_x_32) ;  /* 0xfffffffc00f08947 */ /* 0x004fea000383ffff */
[----:B------:R-:W-:Y:S05]  /*b1e0*/  BRA `(.L_x_132) ;  /* 0xffffff6800d07947 */ /* 0x000fea000383ffff */
.L_x_36:
[----:B----4-:R-:W-:-:S07]  /*b1f0*/  MOV R0, UR5 ;  /* 0x0000000500007c02 */ /* 0x010fce0008000f00 */
.L_x_133:
[----:B-1----:R1:W2:Y:S02]  /*b200*/  SYNCS.PHASECHK.TRANS64.TRYWAIT P0, [R0+URZ], R3 ;  /* 0x00000003000075a7 */ /* 0x0022a400080011ff */
[----:B--2---:R-:W-:Y:S05]  /*b210*/  @!P0 NANOSLEEP.SYNCS 0x989680 ;  /* 0x009896800000895d */ /* 0x004fea0003900000 */
[----:B------:R-:W2:Y:S02]  /*b220*/  @!P0 SYNCS.PHASECHK.TRANS64 P0, [R0+URZ], R3 ;  /* 0x00000003000085a7 */ /* 0x000ea400080010ff */
[----:B--2---:R-:W-:Y:S05]  /*b230*/  @!P0 BRA `(.L_x_133) ;  /* 0xfffffffc00f08947 */ /* 0x004fea000383ffff */
[----:B------:R-:W-:Y:S05]  /*b240*/  BRA `(.L_x_134) ;  /* 0xffffff7000407947 */ /* 0x000fea000383ffff */
.L_x_37:
[----:B----4-:R-:W-:-:S07]  /*b250*/  MOV R0, UR5 ;  /* 0x0000000500007c02 */ /* 0x010fce0008000f00 */
.L_x_135:
[----:B-1----:R1:W2:Y:S02]  /*b260*/  SYNCS.PHASECHK.TRANS64.TRYWAIT P0, [R0+URZ], R3 ;  /* 0x00000003000075a7 */ /* 0x0022a400080011ff */
[----:B--2---:R-:W-:Y:S05]  /*b270*/  @!P0 NANOSLEEP.SYNCS 0x989680 ;  /* 0x009896800000895d */ /* 0x004fea0003900000 */
[----:B------:R-:W2:Y:S02]  /*b280*/  @!P0 SYNCS.PHASECHK.TRANS64 P0, [R0+URZ], R3 ;  /* 0x00000003000085a7 */ /* 0x000ea400080010ff */
[----:B--2---:R-:W-:Y:S05]  /*b290*/  @!P0 BRA `(.L_x_135) ;  /* 0xfffffffc00f08947 */ /* 0x004fea000383ffff */
[----:B------:R-:W-:Y:S05]  /*b2a0*/  BRA `(.L_x_136) ;  /* 0xffffff70004c7947 */ /* 0x000fea000383ffff */
.L_x_38:
[----:B----4-:R-:W-:-:S07]  /*b2b0*/  MOV R0, UR5 ;  /* 0x0000000500007c02 */ /* 0x010fce0008000f00 */
.L_x_137:
[----:B-1----:R1:W2:Y:S02]  /*b2c0*/  SYNCS.PHASECHK.TRANS64.TRYWAIT P0, [R0+URZ], R3 ;  /* 0x00000003000075a7 */ /* 0x0022a400080011ff */
[----:B--2---:R-:W-:Y:S05]  /*b2d0*/  @!P0 NANOSLEEP.SYNCS 0x989680 ;  /* 0x009896800000895d */ /* 0x004fea0003900000 */
[----:B------:R-:W2:Y:S02]  /*b2e0*/  @!P0 SYNCS.PHASECHK.TRANS64 P0, [R0+URZ], R3 ;  /* 0x00000003000085a7 */ /* 0x000ea400080010ff */
[----:B--2---:R-:W-:Y:S05]  /*b2f0*/  @!P0 BRA `(.L_x_137) ;  /* 0xfffffffc00f08947 */ /* 0x004fea000383ffff */
[----:B------:R-:W-:Y:S05]  /*b300*/  BRA `(.L_x_138) ;  /* 0xffffff7000587947 */ /* 0x000fea000383ffff */
.L_x_39:
[----:B----4-:R-:W-:-:S07]  /*b310*/  MOV R0, UR5 ;  /* 0x0000000500007c02 */ /* 0x010fce0008000f00 */
.L_x_139:
[----:B-1----:R1:W2:Y:S02]  /*b320*/  SYNCS.PHASECHK.TRANS64.TRYWAIT P0, [R0+URZ], R3 ;  /* 0x00000003000075a7 */ /* 0x0022a400080011ff */
[----:B--2---:R-:W-:Y:S05]  /*b330*/  @!P0 NANOSLEEP.SYNCS 0x989680 ;  /* 0x009896800000895d */ /* 0x004fea0003900000 */
[----:B------:R-:W2:Y:S02]  /*b340*/  @!P0 SYNCS.PHASECHK.TRANS64 P0, [R0+URZ], R3 ;  /* 0x00000003000085a7 */ /* 0x000ea400080010ff */
[----:B--2---:R-:W-:Y:S05]  /*b350*/  @!P0 BRA `(.L_x_139) ;  /* 0xfffffffc00f08947 */ /* 0x004fea000383ffff */
[----:B------:R-:W-:Y:S05]  /*b360*/  BRA `(.L_x_140) ;  /* 0xffffff7000647947 */ /* 0x000fea000383ffff */
.L_x_40:
[----:B----4-:R-:W-:-:S07]  /*b370*/  MOV R0, UR5 ;  /* 0x0000000500007c02 */ /* 0x010fce0008000f00 */
.L_x_141:
[----:B-1----:R1:W2:Y:S02]  /*b380*/  SYNCS.PHASECHK.TRANS64.TRYWAIT P0, [R0+URZ], R3 ;  /* 0x00000003000075a7 */ /* 0x0022a400080011ff */
[----:B--2---:R-:W-:Y:S05]  /*b390*/  @!P0 NANOSLEEP.SYNCS 0x989680 ;  /* 0x009896800000895d */ /* 0x004fea0003900000 */
[----:B------:R-:W2:Y:S02]  /*b3a0*/  @!P0 SYNCS.PHASECHK.TRANS64 P0, [R0+URZ], R3 ;  /* 0x00000003000085a7 */ /* 0x000ea400080010ff */
[----:B--2---:R-:W-:Y:S05]  /*b3b0*/  @!P0 BRA `(.L_x_141) ;  /* 0xfffffffc00f08947 */ /* 0x004fea000383ffff */
[----:B------:R-:W-:Y:S05]  /*b3c0*/  BRA `(.L_x_142) ;  /* 0xffffff7000707947 */ /* 0x000fea000383ffff */
.L_x_41:
[----:B----4-:R-:W-:-:S07]  /*b3d0*/  MOV R0, UR5 ;  /* 0x0000000500007c02 */ /* 0x010fce0008000f00 */
.L_x_143:
[----:B-1----:R1:W2:Y:S02]  /*b3e0*/  SYNCS.PHASECHK.TRANS64.TRYWAIT P0, [R0+URZ], R3 ;  /* 0x00000003000075a7 */ /* 0x0022a400080011ff */
[----:B--2---:R-:W-:Y:S05]  /*b3f0*/  @!P0 NANOSLEEP.SYNCS 0x989680 ;  /* 0x009896800000895d */ /* 0x004fea0003900000 */
[----:B------:R-:W2:Y:S02]  /*b400*/  @!P0 SYNCS.PHASECHK.TRANS64 P0, [R0+URZ], R3 ;  /* 0x00000003000085a7 */ /* 0x000ea400080010ff */
[----:B--2---:R-:W-:Y:S05]  /*b410*/  @!P0 BRA `(.L_x_143) ;  /* 0xfffffffc00f08947 */ /* 0x004fea000383ffff */
[----:B------:R-:W-:Y:S05]  /*b420*/  BRA `(.L_x_144) ;  /* 0xffffff70007c7947 */ /* 0x000fea000383ffff */
.L_x_44:
[----:B-1----:R1:W2:Y:S02]  /*b430*/  SYNCS.PHASECHK.TRANS64.TRYWAIT P0, [R0+URZ+0x100], R5 ;  /* 0x00010005000075a7 */ /* 0x0022a400080011ff */
[----:B--2---:R-:W-:Y:S05]  /*b440*/  @!P0 NANOSLEEP.SYNCS 0x989680 ;  /* 0x009896800000895d */ /* 0x004fea0003900000 */
[----:B------:R-:W2:Y:S02]  /*b450*/  @!P0 SYNCS.PHASECHK.TRANS64 P0, [R0+URZ+0x100], R5 ;  /* 0x00010005000085a7 */ /* 0x000ea400080010ff */
[----:B--2---:R-:W-:Y:S05]  /*b460*/  @!P0 BRA `(.L_x_44) ;  /* 0xfffffffc00f08947 */ /* 0x004fea000383ffff */
[----:B------:R-:W-:Y:S05]  /*b470*/  BRA `(.L_x_145) ;  /* 0xffffff7000d87947 */ /* 0x000fea000383ffff */
.L_x_45:
[----:B------:R-:W-:-:S07]  /*b480*/  MOV R0, UR5 ;  /* 0x0000000500007c02 */ /* 0x000fce0008000f00 */
.L_x_146:
[----:B-1----:R1:W2:Y:S02]  /*b490*/  SYNCS.PHASECHK.TRANS64.TRYWAIT P0, [R0+URZ+0xd0], R5 ;  /* 0x0000d005000075a7 */ /* 0x0022a400080011ff */
[----:B--2---:R-:W-:Y:S05]  /*b4a0*/  @!P0 NANOSLEEP.SYNCS 0x989680 ;  /* 0x009896800000895d */ /* 0x004fea0003900000 */
[----:B------:R-:W2:Y:S02]  /*b4b0*/  @!P0 SYNCS.PHASECHK.TRANS64 P0, [R0+URZ+0xd0], R5 ;  /* 0x0000d005000085a7 */ /* 0x000ea400080010ff */
[----:B--2---:R-:W-:Y:S05]  /*b4c0*/  @!P0 BRA `(.L_x_146) ;  /* 0xfffffffc00f08947 */ /* 0x004fea000383ffff */
[----:B------:R-:W-:Y:S05]  /*b4d0*/  BRA `(.L_x_147) ;  /* 0xffffff7000e87947 */ /* 0x000fea000383ffff */
.L_x_46:
[----:B-1----:R1:W2:Y:S02]  /*b4e0*/  SYNCS.PHASECHK.TRANS64.TRYWAIT P1, [R0+URZ+0xc0], R5 ;  /* 0x0000c005000075a7 */ /* 0x0022a400080211ff */
[----:B--2---:R-:W-:Y:S05]  /*b4f0*/  @!P1 NANOSLEEP.SYNCS 0x989680 ;  /* 0x009896800000995d */ /* 0x004fea0003900000 */
[----:B------:R-:W2:Y:S02]  /*b500*/  @!P1 SYNCS.PHASECHK.TRANS64 P1, [R0+URZ+0xc0], R5 ;  /* 0x0000c005000095a7 */ /* 0x000ea400080210ff */
[----:B--2---:R-:W-:Y:S05]  /*b510*/  @!P1 BRA `(.L_x_46) ;  /* 0xfffffffc00f09947 */ /* 0x004fea000383ffff */
[----:B------:R-:W-:Y:S05]  /*b520*/  BRA `(.L_x_148) ;  /* 0xffffff7400187947 */ /* 0x000fea000383ffff */
.L_x_49:
[----:B------:R-:W-:-:S07]  /*b530*/  MOV R0, UR5 ;  /* 0x0000000500007c02 */ /* 0x000fce0008000f00 */
.L_x_149:
[----:B-1----:R1:W2:Y:S02]  /*b540*/  SYNCS.PHASECHK.TRANS64.TRYWAIT P0, [R0+URZ+0xd0], R3 ;  /* 0x0000d003000075a7 */ /* 0x0022a400080011ff */
[----:B--2---:R-:W-:Y:S05]  /*b550*/  @!P0 NANOSLEEP.SYNCS 0x989680 ;  /* 0x009896800000895d */ /* 0x004fea0003900000 */
[----:B------:R-:W2:Y:S02]  /*b560*/  @!P0 SYNCS.PHASECHK.TRANS64 P0, [R0+URZ+0xd0], R3 ;  /* 0x0000d003000085a7 */ /* 0x000ea400080010ff */
[----:B--2---:R-:W-:Y:S05]  /*b570*/  @!P0 BRA `(.L_x_149) ;  /* 0xfffffffc00f08947 */ /* 0x004fea000383ffff */
[----:B------:R-:W-:Y:S05]  /*b580*/  BRA `(.L_x_48) ;  /* 0xffffff74006c7947 */ /* 0x000fea000383ffff */
.L_x_56:
[----:B-1----:R1:W2:Y:S02]  /*b590*/  SYNCS.PHASECHK.TRANS64.TRYWAIT P1, [R0+URZ+0xc0], R5 ;  /* 0x0000c005000075a7 */ /* 0x0022a400080211ff */
[----:B--2---:R-:W-:Y:S05]  /*b5a0*/  @!P1 NANOSLEEP.SYNCS 0x989680 ;  /* 0x009896800000995d */ /* 0x004fea0003900000 */
[----:B------:R-:W2:Y:S02]  /*b5b0*/  @!P1 SYNCS.PHASECHK.TRANS64 P1, [R0+URZ+0xc0], R5 ;  /* 0x0000c005000095a7 */ /* 0x000ea400080210ff */
[----:B--2---:R-:W-:Y:S05]  /*b5c0*/  @!P1 BRA `(.L_x_56) ;  /* 0xfffffffc00f09947 */ /* 0x004fea000383ffff */
[----:B------:R-:W-:Y:S05]  /*b5d0*/  BRA `(.L_x_150) ;  /* 0xffffff7800c47947 */ /* 0x000fea000383ffff */
.L_x_57:
[----:B------:R-:W-:-:S07]  /*b5e0*/  MOV R3, UR9 ;  /* 0x0000000900037c02 */ /* 0x000fce0008000f00 */
.L_x_151:
[----:B-1----:R1:W2:Y:S02]  /*b5f0*/  SYNCS.PHASECHK.TRANS64.TRYWAIT P0, [R3+URZ+0xf0], R0 ;  /* 0x0000f000030075a7 */ /* 0x0022a400080011ff */
[----:B--2---:R-:W-:Y:S05]  /*b600*/  @!P0 NANOSLEEP.SYNCS 0x989680 ;  /* 0x009896800000895d */ /* 0x004fea0003900000 */
[----:B------:R-:W2:Y:S02]  /*b610*/  @!P0 SYNCS.PHASECHK.TRANS64 P0, [R3+URZ+0xf0], R0 ;  /* 0x0000f000030085a7 */ /* 0x000ea400080010ff */
[----:B--2---:R-:W-:Y:S05]  /*b620*/  @!P0 BRA `(.L_x_151) ;  /* 0xfffffffc00f08947 */ /* 0x004fea000383ffff */
[----:B------:R-:W-:Y:S05]  /*b630*/  BRA `(.L_x_152) ;  /* 0xffffff7800f87947 */ /* 0x000fea000383ffff */
.L_x_60:
[----:B------:R-:W-:Y:S07]  /*b640*/  MOV R0, UR7 ;  /* 0x0000000700007c02 */ /* 0x000fee0008000f00 */
.L_x_153:
[----:B-1----:R1:W2:Y:S02]  /*b650*/  SYNCS.PHASECHK.TRANS64.TRYWAIT P0, [R0+URZ], R3 ;  /* 0x00000003000075a7 */ /* 0x0022a400080011ff */
[----:B--2---:R-:W-:Y:S05]  /*b660*/  @!P0 NANOSLEEP.SYNCS 0x989680 ;  /* 0x009896800000895d */ /* 0x004fea0003900000 */
[----:B------:R-:W2:Y:S02]  /*b670*/  @!P0 SYNCS.PHASECHK.TRANS64 P0, [R0+URZ], R3 ;  /* 0x00000003000085a7 */ /* 0x000ea400080010ff */
[----:B--2---:R-:W-:Y:S05]  /*b680*/  @!P0 BRA `(.L_x_153) ;  /* 0xfffffffc00f08947 */ /* 0x004fea000383ffff */
[----:B------:R-:W-:Y:S05]  /*b690*/  BRA `(.L_x_59) ;  /* 0xffffff7c00187947 */ /* 0x000fea000383ffff */
.L_x_63:
[----:B------:R-:W-:-:S07]  /*b6a0*/  MOV R0, UR5 ;  /* 0x0000000500007c02 */ /* 0x000fce0008000f00 */
.L_x_154:
[----:B--2---:R2:W3:Y:S02]  /*b6b0*/  SYNCS.PHASECHK.TRANS64.TRYWAIT P0, [R0+URZ], R3 ;  /* 0x00000003000075a7 */ /* 0x0044e400080011ff */
[----:B---3--:R-:W-:Y:S05]  /*b6c0*/  @!P0 NANOSLEEP.SYNCS 0x989680 ;  /* 0x009896800000895d */ /* 0x008fea0003900000 */
[----:B------:R-:W3:Y:S02]  /*b6d0*/  @!P0 SYNCS.PHASECHK.TRANS64 P0, [R0+URZ], R3 ;  /* 0x00000003000085a7 */ /* 0x000ee400080010ff */
[----:B---3--:R-:W-:Y:S05]  /*b6e0*/  @!P0 BRA `(.L_x_154) ;  /* 0xfffffffc00f08947 */ /* 0x008fea000383ffff */
[----:B------:R-:W-:Y:S05]  /*b6f0*/  BRA `(.L_x_155) ;  /* 0xffffff7c00b87947 */ /* 0x000fea000383ffff */
.L_x_64:
[----:B------:R-:W-:-:S07]  /*b700*/  MOV R0, UR7 ;  /* 0x0000000700007c02 */ /* 0x000fce0008000f00 */
.L_x_156:
[----:B--2---:R2:W3:Y:S02]  /*b710*/  SYNCS.PHASECHK.TRANS64.TRYWAIT P0, [R0+URZ], R3 ;  /* 0x00000003000075a7 */ /* 0x0044e400080011ff */
[----:B---3--:R-:W-:Y:S05]  /*b720*/  @!P0 NANOSLEEP.SYNCS 0x989680 ;  /* 0x009896800000895d */ /* 0x008fea0003900000 */
[----:B------:R-:W3:Y:S02]  /*b730*/  @!P0 SYNCS.PHASECHK.TRANS64 P0, [R0+URZ], R3 ;  /* 0x00000003000085a7 */ /* 0x000ee400080010ff */
[----:B---3--:R-:W-:Y:S05]  /*b740*/  @!P0 BRA `(.L_x_156) ;  /* 0xfffffffc00f08947 */ /* 0x008fea000383ffff */
[----:B------:R-:W-:Y:S05]  /*b750*/  BRA `(.L_x_157) ;  /* 0xffffff7c00c47947 */ /* 0x000fea000383ffff */
.L_x_69:
[----:B--2---:R2:W3:Y:S02]  /*b760*/  SYNCS.PHASECHK.TRANS64.TRYWAIT P0, [R0+URZ+0xc0], R3 ;  /* 0x0000c003000075a7 */ /* 0x0044e400080011ff */
[----:B---3--:R-:W-:Y:S05]  /*b770*/  @!P0 NANOSLEEP.SYNCS 0x989680 ;  /* 0x009896800000895d */ /* 0x008fea0003900000 */
[----:B------:R-:W3:Y:S02]  /*b780*/  @!P0 SYNCS.PHASECHK.TRANS64 P0, [R0+URZ+0xc0], R3 ;  /* 0x0000c003000085a7 */ /* 0x000ee400080010ff */
[----:B---3--:R-:W-:Y:S05]  /*b790*/  @!P0 BRA `(.L_x_69) ;  /* 0xfffffffc00f08947 */ /* 0x008fea000383ffff */
[----:B------:R-:W-:Y:S05]  /*b7a0*/  BRA `(.L_x_158) ;  /* 0xffffff8000d07947 */ /* 0x000fea000383ffff */
.L_x_72:
[----:B------:R-:W-:Y:S07]  /*b7b0*/  MOV R0, UR7 ;  /* 0x0000000700007c02 */ /* 0x000fee0008000f00 */
.L_x_159:
[----:B--2---:R2:W3:Y:S02]  /*b7c0*/  SYNCS.PHASECHK.TRANS64.TRYWAIT P0, [R0+URZ+0xb8], R3 ;  /* 0x0000b803000075a7 */ /* 0x0044e400080011ff */
[----:B---3--:R-:W-:Y:S05]  /*b7d0*/  @!P0 NANOSLEEP.SYNCS 0x989680 ;  /* 0x009896800000895d */ /* 0x008fea0003900000 */
[----:B------:R-:W3:Y:S02]  /*b7e0*/  @!P0 SYNCS.PHASECHK.TRANS64 P0, [R0+URZ+0xb8], R3 ;  /* 0x0000b803000085a7 */ /* 0x000ee400080010ff */
[----:B---3--:R-:W-:Y:S05]  /*b7f0*/  @!P0 BRA `(.L_x_159) ;  /* 0xfffffffc00f08947 */ /* 0x008fea000383ffff */
[----:B------:R-:W-:Y:S05]  /*b800*/  BRA `(.L_x_71) ;  /* 0xffffff8400b07947 */ /* 0x000fea000383ffff */
.L_x_75:
[----:B------:R-:W-:Y:S07]  /*b810*/  MOV R3, UR7 ;  /* 0x0000000700037c02 */ /* 0x000fee0008000f00 */
.L_x_160:
[----:B-1----:R1:W2:Y:S02]  /*b820*/  SYNCS.PHASECHK.TRANS64.TRYWAIT P0, [R3+URZ+0x90], R12 ;  /* 0x0000900c030075a7 */ /* 0x0022a400080011ff */
[----:B--2---:R-:W-:Y:S05]  /*b830*/  @!P0 NANOSLEEP.SYNCS 0x989680 ;  /* 0x009896800000895d */ /* 0x004fea0003900000 */
[----:B------:R-:W2:Y:S02]  /*b840*/  @!P0 SYNCS.PHASECHK.TRANS64 P0, [R3+URZ+0x90], R12 ;  /* 0x0000900c030085a7 */ /* 0x000ea400080010ff */
[----:B--2---:R-:W-:Y:S05]  /*b850*/  @!P0 BRA `(.L_x_160) ;  /* 0xfffffffc00f08947 */ /* 0x004fea000383ffff */
[----:B------:R-:W-:Y:S05]  /*b860*/  BRA `(.L_x_161) ;  /* 0xffffff8800287947 */ /* 0x000fea000383ffff */
.L_x_76:
[----:B-1----:R-:W-:Y:S07]  /*b870*/  MOV R3, UR7 ;  /* 0x0000000700037c02 */ /* 0x002fee0008000f00 */
.L_x_162:
[----:B-1----:R1:W2:Y:S02]  /*b880*/  SYNCS.PHASECHK.TRANS64.TRYWAIT P0, [R3+URZ+0x98], R12 ;  /* 0x0000980c030075a7 */ /* 0x0022a400080011ff */
[----:B--2---:R-:W-:Y:S05]  /*b890*/  @!P0 NANOSLEEP.SYNCS 0x989680 ;  /* 0x009896800000895d */ /* 0x004fea0003900000 */
[----:B------:R-:W2:Y:S02]  /*b8a0*/  @!P0 SYNCS.PHASECHK.TRANS64 P0, [R3+URZ+0x98], R12 ;  /* 0x0000980c030085a7 */ /* 0x000ea400080010ff */
[----:B--2---:R-:W-:Y:S05]  /*b8b0*/  @!P0 BRA `(.L_x_162) ;  /* 0xfffffffc00f08947 */ /* 0x004fea000383ffff */
[----:B------:R-:W-:Y:S05]  /*b8c0*/  BRA `(.L_x_163) ;  /* 0xffffff8800647947 */ /* 0x000fea000383ffff */
.L_x_77:
[----:B-1----:R-:W-:Y:S07]  /*b8d0*/  MOV R3, UR7 ;  /* 0x0000000700037c02 */ /* 0x002fee0008000f00 */
.L_x_164:
[----:B-1----:R1:W2:Y:S02]  /*b8e0*/  SYNCS.PHASECHK.TRANS64.TRYWAIT P0, [R3+URZ+0xa0], R12 ;  /* 0x0000a00c030075a7 */ /* 0x0022a400080011ff */
[----:B--2---:R-:W-:Y:S05]  /*b8f0*/  @!P0 NANOSLEEP.SYNCS 0x989680 ;  /* 0x009896800000895d */ /* 0x004fea0003900000 */
[----:B------:R-:W2:Y:S02]  /*b900*/  @!P0 SYNCS.PHASECHK.TRANS64 P0, [R3+URZ+0xa0], R12 ;  /* 0x0000a00c030085a7 */ /* 0x000ea400080010ff */
[----:B--2---:R-:W-:Y:S05]  /*b910*/  @!P0 BRA `(.L_x_164) ;  /* 0xfffffffc00f08947 */ /* 0x004fea000383ffff */
[----:B------:R-:W-:Y:S05]  /*b920*/  BRA `(.L_x_165) ;  /* 0xffffff8800ac7947 */ /* 0x000fea000383ffff */
.L_x_78:
[----:B------:R-:W-:Y:S07]  /*b930*/  MOV R3, UR7 ;  /* 0x0000000700037c02 */ /* 0x000fee0008000f00 */
.L_x_166:
[----:B-1----:R1:W2:Y:S02]  /*b940*/  SYNCS.PHASECHK.TRANS64.TRYWAIT P0, [R3+URZ+0xa8], R12 ;  /* 0x0000a80c030075a7 */ /* 0x0022a400080011ff */
[----:B--2---:R-:W-:Y:S05]  /*b950*/  @!P0 NANOSLEEP.SYNCS 0x989680 ;  /* 0x009896800000895d */ /* 0x004fea0003900000 */
[----:B------:R-:W2:Y:S02]  /*b960*/  @!P0 SYNCS.PHASECHK.TRANS64 P0, [R3+URZ+0xa8], R12 ;  /* 0x0000a80c030085a7 */ /* 0x000ea400080010ff */
[----:B--2---:R-:W-:Y:S05]  /*b970*/  @!P0 BRA `(.L_x_166) ;  /* 0xfffffffc00f08947 */ /* 0x004fea000383ffff */
[----:B------:R-:W-:Y:S05]  /*b980*/  BRA `(.L_x_167) ;  /* 0xffffff8c00347947 */ /* 0x000fea000383ffff */
.L_x_80:
[----:B------:R-:W-:-:S07]  /*b990*/  MOV R0, UR7 ;  /* 0x0000000700007c02 */ /* 0x000fce0008000f00 */
.L_x_168:
[----:B-1----:R1:W3:Y:S02]  /*b9a0*/  SYNCS.PHASECHK.TRANS64.TRYWAIT P0, [R0+URZ+0x90], R3 ;  /* 0x00009003000075a7 */ /* 0x0022e400080011ff */
[----:B---3--:R-:W-:Y:S05]  /*b9b0*/  @!P0 NANOSLEEP.SYNCS 0x989680 ;  /* 0x009896800000895d */ /* 0x008fea0003900000 */
[----:B------:R-:W3:Y:S02]  /*b9c0*/  @!P0 SYNCS.PHASECHK.TRANS64 P0, [R0+URZ+0x90], R3 ;  /* 0x00009003000085a7 */ /* 0x000ee400080010ff */
[----:B---3--:R-:W-:Y:S05]  /*b9d0*/  @!P0 BRA `(.L_x_168) ;  /* 0xfffffffc00f08947 */ /* 0x008fea000383ffff */
[----:B------:R-:W-:Y:S05]  /*b9e0*/  BRA `(.L_x_169) ;  /* 0xffffff8c00a47947 */ /* 0x000fea000383ffff */
.L_x_81:
[----:B-1----:R-:W-:-:S07]  /*b9f0*/  MOV R0, UR7 ;  /* 0x0000000700007c02 */ /* 0x002fce0008000f00 */
.L_x_170:
[----:B-1----:R1:W3:Y:S02]  /*ba00*/  SYNCS.PHASECHK.TRANS64.TRYWAIT P0, [R0+URZ+0x98], R3 ;  /* 0x00009803000075a7 */ /* 0x0022e400080011ff */
[----:B---3--:R-:W-:Y:S05]  /*ba10*/  @!P0 NANOSLEEP.SYNCS 0x989680 ;  /* 0x009896800000895d */ /* 0x008fea0003900000 */
[----:B------:R-:W3:Y:S02]  /*ba20*/  @!P0 SYNCS.PHASECHK.TRANS64 P0, [R0+URZ+0x98], R3 ;  /* 0x00009803000085a7 */ /* 0x000ee400080010ff */
[----:B---3--:R-:W-:Y:S05]  /*ba30*/  @!P0 BRA `(.L_x_170) ;  /* 0xfffffffc00f08947 */ /* 0x008fea000383ffff */
[----:B------:R-:W-:Y:S05]  /*ba40*/  BRA `(.L_x_171) ;  /* 0xffffff8c00947947 */ /* 0x000fea000383ffff */
.L_x_82:
[----:B-1----:R-:W-:-:S07]  /*ba50*/  MOV R0, UR7 ;  /* 0x0000000700007c02 */ /* 0x002fce0008000f00 */
.L_x_172:
[----:B-1----:R1:W3:Y:S02]  /*ba60*/  SYNCS.PHASECHK.TRANS64.TRYWAIT P0, [R0+URZ+0xa0], R3 ;  /* 0x0000a003000075a7 */ /* 0x0022e400080011ff */
[----:B---3--:R-:W-:Y:S05]  /*ba70*/  @!P0 NANOSLEEP.SYNCS 0x989680 ;  /* 0x009896800000895d */ /* 0x008fea0003900000 */
[----:B------:R-:W3:Y:S02]  /*ba80*/  @!P0 SYNCS.PHASECHK.TRANS64 P0, [R0+URZ+0xa0], R3 ;  /* 0x0000a003000085a7 */ /* 0x000ee400080010ff */
[----:B---3--:R-:W-:Y:S05]  /*ba90*/  @!P0 BRA `(.L_x_172) ;  /* 0xfffffffc00f08947 */ /* 0x008fea000383ffff */
[----:B------:R-:W-:Y:S05]  /*baa0*/  BRA `(.L_x_173) ;  /* 0xffffff8c00847947 */ /* 0x000fea000383ffff */
.L_x_84:
[----:B--2---:R2:W4:Y:S02]  /*bab0*/  SYNCS.PHASECHK.TRANS64.TRYWAIT P0, [R0+URZ+0xc0], R3 ;  /* 0x0000c003000075a7 */ /* 0x00452400080011ff */
[----:B----4-:R-:W-:Y:S05]  /*bac0*/  @!P0 NANOSLEEP.SYNCS 0x989680 ;  /* 0x009896800000895d */ /* 0x010fea0003900000 */
[----:B------:R-:W4:Y:S02]  /*bad0*/  @!P0 SYNCS.PHASECHK.TRANS64 P0, [R0+URZ+0xc0], R3 ;  /* 0x0000c003000085a7 */ /* 0x000f2400080010ff */
[----:B----4-:R-:W-:Y:S05]  /*bae0*/  @!P0 BRA `(.L_x_84) ;  /* 0xfffffffc00f08947 */ /* 0x010fea000383ffff */
[----:B------:R-:W-:Y:S05]  /*baf0*/  BRA `(.L_x_174) ;  /* 0xffffff90004c7947 */ /* 0x000fea000383ffff */
.L_x_95:
[----:B-1----:R1:W3:Y:S02]  /*bb00*/  SYNCS.PHASECHK.TRANS64.TRYWAIT P1, [R3+URZ+0x70], R0 ;  /* 0x00007000030075a7 */ /* 0x0022e400080211ff */
[----:B---3--:R-:W-:Y:S05]  /*bb10*/  @!P1 NANOSLEEP.SYNCS 0x989680 ;  /* 0x009896800000995d */ /* 0x008fea0003900000 */
[----:B------:R-:W3:Y:S02]  /*bb20*/  @!P1 SYNCS.PHASECHK.TRANS64 P1, [R3+URZ+0x70], R0 ;  /* 0x00007000030095a7 */ /* 0x000ee400080210ff */
[----:B---3--:R-:W-:Y:S05]  /*bb30*/  @!P1 BRA `(.L_x_95) ;  /* 0xfffffffc00f09947 */ /* 0x008fea000383ffff */
[----:B------:R-:W-:Y:S05]  /*bb40*/  BRA `(.L_x_94) ;  /* 0xffffff9c00707947 */ /* 0x000fea000383ffff */
.L_x_97:
[----:B-1----:R1:W4:Y:S02]  /*bb50*/  SYNCS.PHASECHK.TRANS64.TRYWAIT P0, [R193+URZ+0xe0], R2 ;  /* 0x0000e002c10075a7 */ /* 0x00232400080011ff */
[----:B----4-:R-:W-:Y:S05]  /*bb60*/  @!P0 NANOSLEEP.SYNCS 0x989680 ;  /* 0x009896800000895d */ /* 0x010fea0003900000 */
[----:B------:R-:W4:Y:S02]  /*bb70*/  @!P0 SYNCS.PHASECHK.TRANS64 P0, [R193+URZ+0xe0], R2 ;  /* 0x0000e002c10085a7 */ /* 0x000f2400080010ff */
[----:B----4-:R-:W-:Y:S05]  /*bb80*/  @!P0 BRA `(.L_x_97) ;  /* 0xfffffffc00f08947 */ /* 0x010fea000383ffff */
[----:B------:R-:W-:Y:S05]  /*bb90*/  BRA `(.L_x_96) ;  /* 0xffffff9c00cc7947 */ /* 0x000fea000383ffff */
.L_x_106:
[----:B--2---:R2:W3:Y:S02]  /*bba0*/  SYNCS.PHASECHK.TRANS64.TRYWAIT P0, [R204+URZ+0x70], R3 ;  /* 0x00007003cc0075a7 */ /* 0x0044e400080011ff */
[----:B---3--:R-:W-:Y:S05]  /*bbb0*/  @!P0 NANOSLEEP.SYNCS 0x989680 ;  /* 0x009896800000895d */ /* 0x008fea0003900000 */
[----:B------:R-:W3:Y:S02]  /*bbc0*/  @!P0 SYNCS.PHASECHK.TRANS64 P0, [R204+URZ+0x70], R3 ;  /* 0x00007003cc0085a7 */ /* 0x000ee400080010ff */
[----:B---3--:R-:W-:Y:S05]  /*bbd0*/  @!P0 BRA `(.L_x_106) ;  /* 0xfffffffc00f08947 */ /* 0x008fea000383ffff */
[----:B------:R-:W-:Y:S05]  /*bbe0*/  BRA `(.L_x_105) ;  /* 0xffffffb000d87947 */ /* 0x000fea000383ffff */
.L_x_115:
[----:B--2---:R2:W3:Y:S02]  /*bbf0*/  SYNCS.PHASECHK.TRANS64.TRYWAIT P0, [R0+URZ+0x70], R5 ;  /* 0x00007005000075a7 */ /* 0x0044e400080011ff */
[----:B---3--:R-:W-:Y:S05]  /*bc00*/  @!P0 NANOSLEEP.SYNCS 0x989680 ;  /* 0x009896800000895d */ /* 0x008fea0003900000 */
[----:B------:R-:W3:Y:S02]  /*bc10*/  @!P0 SYNCS.PHASECHK.TRANS64 P0, [R0+URZ+0x70], R5 ;  /* 0x00007005000085a7 */ /* 0x000ee400080010ff */
[----:B---3--:R-:W-:Y:S05]  /*bc20*/  @!P0 BRA `(.L_x_115) ;  /* 0xfffffffc00f08947 */ /* 0x008fea000383ffff */
[----:B------:R-:W-:Y:S05]  /*bc30*/  BRA `(.L_x_114) ;  /* 0xffffffc800307947 */ /* 0x000fea000383ffff */
.L_x_124:
[----:B--2---:R2:W3:Y:S02]  /*bc40*/  SYNCS.PHASECHK.TRANS64.TRYWAIT P0, [R0+URZ+0x70], R3 ;  /* 0x00007003000075a7 */ /* 0x0044e400080011ff */
[----:B---3--:R-:W-:Y:S05]  /*bc50*/  @!P0 NANOSLEEP.SYNCS 0x989680 ;  /* 0x009896800000895d */ /* 0x008fea0003900000 */
[----:B------:R-:W3:Y:S02]  /*bc60*/  @!P0 SYNCS.PHASECHK.TRANS64 P0, [R0+URZ+0x70], R3 ;  /* 0x00007003000085a7 */ /* 0x000ee400080010ff */
[----:B---3--:R-:W-:Y:S05]  /*bc70*/  @!P0 BRA `(.L_x_124) ;  /* 0xfffffffc00f08947 */ /* 0x008fea000383ffff */
[----:B------:R-:W-:Y:S05]  /*bc80*/  BRA `(.L_x_123) ;  /* 0xffffffdc00947947 */ /* 0x000fea000383ffff */
        .weak           $__internal_0_$__cuda_sm10x_tcgen05_guardrail_trap_col_being_dealloced_not_returned_by_alloc
        .type           $__internal_0_$__cuda_sm10x_tcgen05_guardrail_trap_col_being_dealloced_not_returned_by_alloc,@function
        .size           $__internal_0_$__cuda_sm10x_tcgen05_guardrail_trap_col_being_dealloced_not_returned_by_alloc,($__internal_1_$__cuda_sm10x_tcgen05_guardrail_trap_phase_invalid_during_alloc - $__internal_0_$__cuda_sm10x_tcgen05_guardrail_trap_col_being_dealloced_not_returned_by_alloc)
$__internal_0_$__cuda_sm10x_tcgen05_guardrail_trap_col_being_dealloced_not_returned_by_alloc:
[----:B------:R-:W-:Y:S05]  /*bc90*/  BPT.TRAP 0x1 ;  /* 0x000000040000795c */ /* 0x000fea0000300000 */
[----:B------:R-:W-:-:S04]  /*bca0*/  HFMA2 R3, -RZ, RZ, 0, 0 ;  /* 0x00000000ff037431 */ /* 0x000fc800000001ff */
[----:B------:R-:W-:Y:S05]  /*bcb0*/  RET.REL.NODEC R2 `(_ZN7cutlass13device_kernelINS_4gemm6kernel13GemmUniversalIN4cute5tupleIJiiiiEEENS1_10collective13CollectiveMmaINS1_35MainloopSm100TmaUmmaWarpSpecializedILi7ELi2ELi2ENS5_IJNS4_1CILi1EEESB_SB_EEEEENS5_IJNSA_ILi128EEENSA_ILi256EEENSA_ILi32EEEEEENS_12float_e4m3_tENS5_IJlSB_lEEESI_SJ_NS4_8TiledMMAINS4_8MMA_AtomIJNS4_10MMA_TraitsINS4_19SM100_MMA_F8F6F4_SSEJSI_SI_fSE_SF_NS4_17integral_constantINS4_4UMMA5MajorELSQ_0EEESR_NSO_INSP_7ScaleInELSS_0EEEST_EEEEEENS4_6LayoutISC_NS5_IJNSA_ILi0EEESX_SX_EEEEENS5_IJNS4_10UnderscoreES10_S10_EEEEENS4_13SM90_TMA_LOADENS4_14ComposedLayoutINS4_7SwizzleILi1ELi4ELi3EEENS4_18smem_ptr_flag_bitsILi8EEENSW_INS5_IJNSA_ILi8EEESG_EEENS5_IJSG_SB_EEEEEEEvNS4_8identityES13_S1D_vS1E_EENS_8epilogue10collective18CollectiveEpilogueINS1G_23Sm100TmaWarpSpecializedILi4ELi2ELi64ELb0ELb0EEEJSH_NS5_IJNSW_ISE_SB_EENSW_INSA_ILi64EEESB_EEEEESI_SJ_SI_SJ_NS1G_6fusion15FusionCallbacksIS1K_NS1P_17LinearCombinationISI_fSI_fLNS_15FloatRoundStyleE2EEESH_S1O_JEEENS4_5SM1004TMEM4LOAD26SM100_TMEM_LOAD_32dp32b64xES13_NS14_INS15_ILi2ELi4ELi3EEES18_NSW_INS5_IJS19_S1M_EEENS5_IJS1M_SB_EEEEEEENS4_39AutoVectorizingCopyWithAssumedAlignmentILi128EEENS4_14SM90_TMA_STOREES23_S25_S25_EEEvvEEEEvNT_6ParamsE) ;  /* 0xffffff4002d07950 */ /* 0x000fea0003c3ffff */
        .weak           $__internal_1_$__cuda_sm10x_tcgen05_guardrail_trap_phase_invalid_during_alloc
        .type           $__internal_1_$__cuda_sm10x_tcgen05_guardrail_trap_phase_invalid_during_alloc,@function
        .size           $__internal_1_$__cuda_sm10x_tcgen05_guardrail_trap_phase_invalid_during_alloc,($__internal_2_$__cuda_sm10x_tcgen05_guardrail_trap_unallocated_columns_being_dealloced - $__internal_1_$__cuda_sm10x_tcgen05_guardrail_trap_phase_invalid_during_alloc)
$__internal_1_$__cuda_sm10x_tcgen05_guardrail_trap_phase_invalid_during_alloc:
[----:B------:R-:W-:Y:S05]  /*bcc0*/  BPT.TRAP 0x1 ;  /* 0x000000040000795c */ /* 0x000fea0000300000 */
[----:B------:R-:W-:-:S04]  /*bcd0*/  MOV R3, 0x0 ;  /* 0x0000000000037802 */ /* 0x000fc80000000f00 */
[----:B------:R-:W-:Y:S05]  /*bce0*/  RET.REL.NODEC R2 `(_ZN7cutlass13device_kernelINS_4gemm6kernel13GemmUniversalIN4cute5tupleIJiiiiEEENS1_10collective13CollectiveMmaINS1_35MainloopSm100TmaUmmaWarpSpecializedILi7ELi2ELi2ENS5_IJNS4_1CILi1EEESB_SB_EEEEENS5_IJNSA_ILi128EEENSA_ILi256EEENSA_ILi32EEEEEENS_12float_e4m3_tENS5_IJlSB_lEEESI_SJ_NS4_8TiledMMAINS4_8MMA_AtomIJNS4_10MMA_TraitsINS4_19SM100_MMA_F8F6F4_SSEJSI_SI_fSE_SF_NS4_17integral_constantINS4_4UMMA5MajorELSQ_0EEESR_NSO_INSP_7ScaleInELSS_0EEEST_EEEEEENS4_6LayoutISC_NS5_IJNSA_ILi0EEESX_SX_EEEEENS5_IJNS4_10UnderscoreES10_S10_EEEEENS4_13SM90_TMA_LOADENS4_14ComposedLayoutINS4_7SwizzleILi1ELi4ELi3EEENS4_18smem_ptr_flag_bitsILi8EEENSW_INS5_IJNSA_ILi8EEESG_EEENS5_IJSG_SB_EEEEEEEvNS4_8identityES13_S1D_vS1E_EENS_8epilogue10collective18CollectiveEpilogueINS1G_23Sm100TmaWarpSpecializedILi4ELi2ELi64ELb0ELb0EEEJSH_NS5_IJNSW_ISE_SB_EENSW_INSA_ILi64EEESB_EEEEESI_SJ_SI_SJ_NS1G_6fusion15FusionCallbacksIS1K_NS1P_17LinearCombinationISI_fSI_fLNS_15FloatRoundStyleE2EEESH_S1O_JEEENS4_5SM1004TMEM4LOAD26SM100_TMEM_LOAD_32dp32b64xES13_NS14_INS15_ILi2ELi4ELi3EEES18_NSW_INS5_IJS19_S1M_EEENS5_IJS1M_SB_EEEEEEENS4_39AutoVectorizingCopyWithAssumedAlignmentILi128EEENS4_14SM90_TMA_STOREES23_S25_S25_EEEvvEEEEvNT_6ParamsE) ;  /* 0xffffff4002c47950 */ /* 0x000fea0003c3ffff */
        .weak           $__internal_2_$__cuda_sm10x_tcgen05_guardrail_trap_unallocated_columns_being_dealloced
        .type           $__internal_2_$__cuda_sm10x_tcgen05_guardrail_trap_unallocated_columns_being_dealloced,@function
        .size           $__internal_2_$__cuda_sm10x_tcgen05_guardrail_trap_unallocated_columns_being_dealloced,(.L_x_176 - $__internal_2_$__cuda_sm10x_tcgen05_guardrail_trap_unallocated_columns_being_dealloced)
$__internal_2_$__cuda_sm10x_tcgen05_guardrail_trap_unallocated_columns_being_dealloced:
[----:B------:R-:W-:Y:S05]  /*bcf0*/  BPT.TRAP 0x1 ;  /* 0x000000040000795c */ /* 0x000fea0000300000 */
[----:B------:R-:W-:-:S04]  /*bd00*/  HFMA2 R3, -RZ, RZ, 0, 0 ;  /* 0x00000000ff037431 */ /* 0x000fc800000001ff */
[----:B------:R-:W-:Y:S05]  /*bd10*/  RET.REL.NODEC R2 `(_ZN7cutlass13device_kernelINS_4gemm6kernel13GemmUniversalIN4cute5tupleIJiiiiEEENS1_10collective13CollectiveMmaINS1_35MainloopSm100TmaUmmaWarpSpecializedILi7ELi2ELi2ENS5_IJNS4_1CILi1EEESB_SB_EEEEENS5_IJNSA_ILi128EEENSA_ILi256EEENSA_ILi32EEEEEENS_12float_e4m3_tENS5_IJlSB_lEEESI_SJ_NS4_8TiledMMAINS4_8MMA_AtomIJNS4_10MMA_TraitsINS4_19SM100_MMA_F8F6F4_SSEJSI_SI_fSE_SF_NS4_17integral_constantINS4_4UMMA5MajorELSQ_0EEESR_NSO_INSP_7ScaleInELSS_0EEEST_EEEEEENS4_6LayoutISC_NS5_IJNSA_ILi0EEESX_SX_EEEEENS5_IJNS4_10UnderscoreES10_S10_EEEEENS4_13SM90_TMA_LOADENS4_14ComposedLayoutINS4_7SwizzleILi1ELi4ELi3EEENS4_18smem_ptr_flag_bitsILi8EEENSW_INS5_IJNSA_ILi8EEESG_EEENS5_IJSG_SB_EEEEEEEvNS4_8identityES13_S1D_vS1E_EENS_8epilogue10collective18CollectiveEpilogueINS1G_23Sm100TmaWarpSpecializedILi4ELi2ELi64ELb0ELb0EEEJSH_NS5_IJNSW_ISE_SB_EENSW_INSA_ILi64EEESB_EEEEESI_SJ_SI_SJ_NS1G_6fusion15FusionCallbacksIS1K_NS1P_17LinearCombinationISI_fSI_fLNS_15FloatRoundStyleE2EEESH_S1O_JEEENS4_5SM1004TMEM4LOAD26SM100_TMEM_LOAD_32dp32b64xES13_NS14_INS15_ILi2ELi4ELi3EEES18_NSW_INS5_IJS19_S1M_EEENS5_IJS1M_SB_EEEEEEENS4_39AutoVectorizingCopyWithAssumedAlignmentILi128EEENS4_14SM90_TMA_STOREES23_S25_S25_EEEvvEEEEvNT_6ParamsE) ;  /* 0xffffff4002b87950 */ /* 0x000fea0003c3ffff */
.L_x_175:
[----:B------:R-:W-:-:S00]  /*bd20*/  BRA `(.L_x_175) ;  /* 0xfffffffc00fc7947 */ /* 0x000fc0000383ffff */
[----:B------:R-:W-:-:S00]  /*bd30*/  NOP ;  /* 0x0000000000007918 */ /* 0x000fc00000000000 */
        /* <DEDUP_REMOVED lines=12> */
.L_x_176:


//--------------------- .nv.global.init           --------------------------
	.section	.nv.global.init,"aw",@progbits
.nv.global.init:
	.type		$str$27,@object
	.size		$str$27,($str$28 - $str$27)
$str$27:
        /*0000*/ 	.byte	0x28, 0x61, 0x64, 0x64, 0x72, 0x65, 0x73, 0x73, 0x20, 0x26, 0x20, 0x6d, 0x61, 0x73, 0x6b, 0x29
        /*0010*/ 	.byte	0x20, 0x3d, 0x3d, 0x20, 0x30, 0x00
	.type		$str$28,@object
	.size		$str$28,($str$26 - $str$28)
$str$28:
        /*0016*/ 	.byte	0x2f, 0x74, 0x6d, 0x70, 0x2f, 0x63, 0x75, 0x74, 0x6c, 0x61, 0x73, 0x73, 0x5f, 0x73, 0x77, 0x65
        /*0026*/ 	.byte	0x65, 0x70, 0x5f, 0x73, 0x72, 0x63, 0x2f, 0x69, 0x6e, 0x63, 0x6c, 0x75, 0x64, 0x65, 0x2f, 0x63
        /*0036*/ 	.byte	0x75, 0x74, 0x65, 0x2f, 0x70, 0x6f, 0x69, 0x6e, 0x74, 0x65, 0x72, 0x5f, 0x66, 0x6c, 0x61, 0x67
        /*0046*/ 	.byte	0x67, 0x65, 0x64, 0x2e, 0x68, 0x70, 0x70, 0x00
	.type		$str$26,@object
	.size		$str$26,($str$25 - $str$26)
$str$26:
        /*004e*/ 	.byte	0x2f, 0x74, 0x6d, 0x70, 0x2f, 0x63, 0x75, 0x74, 0x6c, 0x61, 0x73, 0x73, 0x5f, 0x73, 0x77, 0x65
        /*005e*/ 	.byte	0x65, 0x70, 0x5f, 0x73, 0x72, 0x63, 0x2f, 0x69, 0x6e, 0x63, 0x6c, 0x75, 0x64, 0x65, 0x2f, 0x63
        /*006e*/ 	.byte	0x75, 0x74, 0x65, 0x2f, 0x61, 0x74, 0x6f, 0x6d, 0x2f, 0x63, 0x6f, 0x70, 0x79, 0x5f, 0x74, 0x72
        /*007e*/ 	.byte	0x61, 0x69, 0x74, 0x73, 0x5f, 0x73, 0x6d, 0x31, 0x30, 0x30, 0x2e, 0x68, 0x70, 0x70, 0x00
	.type		$str$25,@object
	.size		$str$25,(__unnamed_1 - $str$25)
$str$25:
        /*008d*/ 	.byte	0x28, 0x28, 0x75, 0x69, 0x6e, 0x74, 0x33, 0x32, 0x5f, 0x74, 0x28, 0x74, 0x68, 0x72, 0x65, 0x61
        /*009d*/ 	.byte	0x64, 0x49, 0x64, 0x78, 0x2e, 0x78, 0x29, 0x20, 0x2f, 0x20, 0x33, 0x32, 0x29, 0x20, 0x25, 0x20
        /*00ad*/ 	.byte	0x34, 0x29, 0x20, 0x3d, 0x3d, 0x20, 0x28, 0x28, 0x28, 0x74, 0x6d, 0x65, 0x6d, 0x5f, 0x61, 0x64
        /*00bd*/ 	.byte	0x64, 0x72, 0x20, 0x3e, 0x3e, 0x20, 0x31, 0x36, 0x29, 0x20, 0x2f, 0x20, 0x33, 0x32, 0x29, 0x20
        /*00cd*/ 	.byte	0x25, 0x20, 0x34, 0x29, 0x00
	.type		__unnamed_1,@object
	.size		__unnamed_1,(__unnamed_2 - __unnamed_1)
__unnamed_1:
        /*00d2*/ 	.byte	0x61, 0x75, 0x74, 0x6f, 0x20, 0x63, 0x75, 0x74, 0x65, 0x3a, 0x3a, 0x61, 0x73, 0x5f, 0x70, 0x6f
        /* <DEDUP_REMOVED lines=24> */
        /*0262*/ 	.byte	0x43, 0x3c, 0x38, 0x31, 0x39, 0x32, 0x3e, 0x3e, 0x3e, 0x3e, 0x5d, 0x00
	.type		__unnamed_2,@object
	.size		__unnamed_2,(__unnamed_3 - __unnamed_2)
__unnamed_2:
        /* <DEDUP_REMOVED lines=26> */
	.type		__unnamed_3,@object
	.size		__unnamed_3,(.L_3 - __unnamed_3)
__unnamed_3:
        /* <DEDUP_REMOVED lines=42> */
        /*06aa*/ 	.byte	0x3e, 0x3e, 0x3e, 0x3e, 0x5d, 0x00
.L_3:


//--------------------- .nv.shared._ZN7cutlass13device_kernelINS_4gemm6kernel13GemmUniversalIN4cute5tupleIJiiiiEEENS1_10collective13CollectiveMmaINS1_35MainloopSm100TmaUmmaWarpSpecializedILi7ELi2ELi2ENS5_IJNS4_1CILi1EEESB_SB_EEEEENS5_IJNSA_ILi128EEENSA_ILi256EEENSA_ILi32EEEEEENS_12float_e4m3_tENS5_IJlSB_lEEESI_SJ_NS4_8TiledMMAINS4_8MMA_AtomIJNS4_10MMA_TraitsINS4_19SM100_MMA_F8F6F4_SSEJSI_SI_fSE_SF_NS4_17integral_constantINS4_4UMMA5MajorELSQ_0EEESR_NSO_INSP_7ScaleInELSS_0EEEST_EEEEEENS4_6LayoutISC_NS5_IJNSA_ILi0EEESX_SX_EEEEENS5_IJNS4_10UnderscoreES10_S10_EEEEENS4_13SM90_TMA_LOADENS4_14ComposedLayoutINS4_7SwizzleILi1ELi4ELi3EEENS4_18smem_ptr_flag_bitsILi8EEENSW_INS5_IJNSA_ILi8EEESG_EEENS5_IJSG_SB_EEEEEEEvNS4_8identityES13_S1D_vS1E_EENS_8epilogue10collective18CollectiveEpilogueINS1G_23Sm100TmaWarpSpecializedILi4ELi2ELi64ELb0ELb0EEEJSH_NS5_IJNSW_ISE_SB_EENSW_INSA_ILi64EEESB_EEEEESI_SJ_SI_SJ_NS1G_6fusion15FusionCallbacksIS1K_NS1P_17LinearCombinationISI_fSI_fLNS_15FloatRoundStyleE2EEESH_S1O_JEEENS4_5SM1004TMEM4LOAD26SM100_TMEM_LOAD_32dp32b64xES13_NS14_INS15_ILi2ELi4ELi3EEES18_NSW_INS5_IJS19_S1M_EEENS5_IJS1M_SB_EEEEEEENS4_39AutoVectorizingCopyWithAssumedAlignmentILi128EEENS4_14SM90_TMA_STOREES23_S25_S25_EEEvvEEEEvNT_6ParamsE --------------------------
	.section	.nv.shared._ZN7cutlass13device_kernelINS_4gemm6kernel13GemmUniversalIN4cute5tupleIJiiiiEEENS1_10collective13CollectiveMmaINS1_35MainloopSm100TmaUmmaWarpSpecializedILi7ELi2ELi2ENS5_IJNS4_1CILi1EEESB_SB_EEEEENS5_IJNSA_ILi128EEENSA_ILi256EEENSA_ILi32EEEEEENS_12float_e4m3_tENS5_IJlSB_lEEESI_SJ_NS4_8TiledMMAINS4_8MMA_AtomIJNS4_10MMA_TraitsINS4_19SM100_MMA_F8F6F4_SSEJSI_SI_fSE_SF_NS4_17integral_constantINS4_4UMMA5MajorELSQ_0EEESR_NSO_INSP_7ScaleInELSS_0EEEST_EEEEEENS4_6LayoutISC_NS5_IJNSA_ILi0EEESX_SX_EEEEENS5_IJNS4_10UnderscoreES10_S10_EEEEENS4_13SM90_TMA_LOADENS4_14ComposedLayoutINS4_7SwizzleILi1ELi4ELi3EEENS4_18smem_ptr_flag_bitsILi8EEENSW_INS5_IJNSA_ILi8EEESG_EEENS5_IJSG_SB_EEEEEEEvNS4_8identityES13_S1D_vS1E_EENS_8epilogue10collective18CollectiveEpilogueINS1G_23Sm100TmaWarpSpecializedILi4ELi2ELi64ELb0ELb0EEEJSH_NS5_IJNSW_ISE_SB_EENSW_INSA_ILi64EEESB_EEEEESI_SJ_SI_SJ_NS1G_6fusion15FusionCallbacksIS1K_NS1P_17LinearCombinationISI_fSI_fLNS_15FloatRoundStyleE2EEESH_S1O_JEEENS4_5SM1004TMEM4LOAD26SM100_TMEM_LOAD_32dp32b64xES13_NS14_INS15_ILi2ELi4ELi3EEES18_NSW_INS5_IJS19_S1M_EEENS5_IJS1M_SB_EEEEEEENS4_39AutoVectorizingCopyWithAssumedAlignmentILi128EEENS4_14SM90_TMA_STOREES23_S25_S25_EEEvvEEEEvNT_6ParamsE,"aw",@nobits
	.sectionflags	@""
	.align	16
	.zero		1024


//--------------------- .nv.shared.reserved.0     --------------------------
	.section	.nv.shared.reserved.0,"aw",@nobits
	.weak		__nv_reservedSMEM_offset_0_alias
	.size		__nv_reservedSMEM_offset_0_alias, 0, 64
	.other		__nv_reservedSMEM_offset_0_alias,@"STO_CUDA_RESERVED_SHARED STV_DEFAULT"
__nv_reservedSMEM_offset_0_alias:
	.zero		0
.nv.shared.reserved.0:
	.zero		64
	.weak		__nv_reservedSMEM_tcgen05_partition
	.type		__nv_reservedSMEM_tcgen05_partition,@object
	.size		__nv_reservedSMEM_tcgen05_partition,(.L_0 - __nv_reservedSMEM_tcgen05_partition)
__nv_reservedSMEM_tcgen05_partition:
	.zero		32
.L_0:


//--------------------- .nv.global                --------------------------
	.section	.nv.global,"aw",@nobits
.nv.global:
	.type		_ZN40_INTERNAL_99601589_4_k_cu_71b6cb71_233394cute1_E,@object
	.size		_ZN40_INTERNAL_99601589_4_k_cu_71b6cb71_233394cute1_E,(_ZN40_INTERNAL_99601589_4_k_cu_71b6cb71_233394cuda3std3__45__cpo6cbeginE - _ZN40_INTERNAL_99601589_4_k_cu_71b6cb71_233394cute1_E)
_ZN40_INTERNAL_99601589_4_k_cu_71b6cb71_233394cute1_E:
	.zero		1
	.type		_ZN40_INTERNAL_99601589_4_k_cu_71b6cb71_233394cuda3std3__45__cpo6cbeginE,@object
	.size		_ZN40_INTERNAL_99601589_4_k_cu_71b6cb71_233394cuda3std3__45__cpo6cbeginE,(_ZN40_INTERNAL_99601589_4_k_cu_71b6cb71_233394cuda3std3__48in_placeE - _ZN40_INTERNAL_99601589_4_k_cu_71b6cb71_233394cuda3std3__45__cpo6cbeginE)
_ZN40_INTERNAL_99601589_4_k_cu_71b6cb71_233394cuda3std3__45__cpo6cbeginE:
	.zero		1
	.type		_ZN40_INTERNAL_99601589_4_k_cu_71b6cb71_233394cuda3std3__48in_placeE,@object
	.size		_ZN40_INTERNAL_99601589_4_k_cu_71b6cb71_233394cuda3std3__48in_placeE,(_ZN40_INTERNAL_99601589_4_k_cu_71b6cb71_233394cuda3std6ranges3__45__cpo9iter_moveE - _ZN40_INTERNAL_99601589_4_k_cu_71b6cb71_233394cuda3std3__48in_placeE)
_ZN40_INTERNAL_99601589_4_k_cu_71b6cb71_233394cuda3std3__48in_placeE:
	.zero		1
	.type		_ZN40_INTERNAL_99601589_4_k_cu_71b6cb71_233394cuda3std6ranges3__45__cpo9iter_moveE,@object
	.size		_ZN40_INTERNAL_99601589_4_k_cu_71b6cb71_233394cuda3std6ranges3__45__cpo9iter_moveE,(_ZN40_INTERNAL_99601589_4_k_cu_71b6cb71_233394cuda3std3__45__cpo5beginE - _ZN40_INTERNAL_99601589_4_k_cu_71b6cb71_233394cuda3std6ranges3__45__cpo9iter_moveE)
_ZN40_INTERNAL_99601589_4_k_cu_71b6cb71_233394cuda3std6ranges3__45__cpo9iter_moveE:
	.zero		1
	.type		_ZN40_INTERNAL_99601589_4_k_cu_71b6cb71_233394cuda3std3__45__cpo5beginE,@object
	.size		_ZN40_INTERNAL_99601589_4_k_cu_71b6cb71_233394cuda3std3__45__cpo5beginE,(_ZN40_INTERNAL_99601589_4_k_cu_71b6cb71_233394cuda3std3__442_GLOBAL__N__99601589_4_k_cu_71b6cb71_233396ignoreE - _ZN40_INTERNAL_99601589_4_k_cu_71b6cb71_233394cuda3std3__45__cpo5beginE)
_ZN40_INTERNAL_99601589_4_k_cu_71b6cb71_233394cuda3std3__45__cpo5beginE:
	.zero		1
	.type		_ZN40_INTERNAL_99601589_4_k_cu_71b6cb71_233394cuda3std3__442_GLOBAL__N__99601589_4_k_cu_71b6cb71_233396ignoreE,@object
	.size		_ZN40_INTERNAL_99601589_4_k_cu_71b6cb71_233394cuda3std3__442_GLOBAL__N__99601589_4_k_cu_71b6cb71_233396ignoreE,(_ZN40_INTERNAL_99601589_4_k_cu_71b6cb71_233394cute7productE - _ZN40_INTERNAL_99601589_4_k_cu_71b6cb71_233394cuda3std3__442_GLOBAL__N__99601589_4_k_cu_71b6cb71_233396ignoreE)
_ZN40_INTERNAL_99601589_4_k_cu_71b6cb71_233394cuda3std3__442_GLOBAL__N__99601589_4_k_cu_71b6cb71_233396ignoreE:
	.zero		1
	.type		_ZN40_INTERNAL_99601589_4_k_cu_71b6cb71_233394cute7productE,@object
	.size		_ZN40_INTERNAL_99601589_4_k_cu_71b6cb71_233394cute7productE,(_ZN40_INTERNAL_99601589_4_k_cu_71b6cb71_233394cuda3std3__45__cpo3endE - _ZN40_INTERNAL_99601589_4_k_cu_71b6cb71_233394cute7productE)
_ZN40_INTERNAL_99601589_4_k_cu_71b6cb71_233394cute7productE:
	.zero		1
	.type		_ZN40_INTERNAL_99601589_4_k_cu_71b6cb71_233394cuda3std3__45__cpo3endE,@object
	.size		_ZN40_INTERNAL_99601589_4_k_cu_71b6cb71_233394cuda3std3__45__cpo3endE,(_ZN40_INTERNAL_99601589_4_k_cu_71b6cb71_233394cuda3std3__419piecewise_constructE - _ZN40_INTERNAL_99601589_4_k_cu_71b6cb71_233394cuda3std3__45__cpo3endE)
_ZN40_INTERNAL_99601589_4_k_cu_71b6cb71_233394cuda3std3__45__cpo3endE:
	.zero		1
	.type		_ZN40_INTERNAL_99601589_4_k_cu_71b6cb71_233394cuda3std3__419piecewise_constructE,@object
	.size		_ZN40_INTERNAL_99601589_4_k_cu_71b6cb71_233394cuda3std3__419piecewise_constructE,(_ZN40_INTERNAL_99601589_4_k_cu_71b6cb71_233394cuda3std3__45__cpo4cendE - _ZN40_INTERNAL_99601589_4_k_cu_71b6cb71_233394cuda3std3__419piecewise_constructE)
_ZN40_INTERNAL_99601589_4_k_cu_71b6cb71_233394cuda3std3__419piecewise_constructE:
	.zero		1
	.type		_ZN40_INTERNAL_99601589_4_k_cu_71b6cb71_233394cuda3std3__45__cpo4cendE,@object
	.size		_ZN40_INTERNAL_99601589_4_k_cu_71b6cb71_233394cuda3std3__45__cpo4cendE,(_ZN40_INTERNAL_99601589_4_k_cu_71b6cb71_233394cuda3std6ranges3__45__cpo4swapE - _ZN40_INTERNAL_99601589_4_k_cu_71b6cb71_233394cuda3std3__45__cpo4cendE)
_ZN40_INTERNAL_99601589_4_k_cu_71b6cb71_233394cuda3std3__45__cpo4cendE:
	.zero		1
	.type		_ZN40_INTERNAL_99601589_4_k_cu_71b6cb71_233394cuda3std6ranges3__45__cpo4swapE,@object
	.size		_ZN40_INTERNAL_99601589_4_k_cu_71b6cb71_233394cuda3std6ranges3__45__cpo4swapE,(.L_11 - _ZN40_INTERNAL_99601589_4_k_cu_71b6cb71_233394cuda3std6ranges3__45__cpo4swapE)
_ZN40_INTERNAL_99601589_4_k_cu_71b6cb71_233394cuda3std6ranges3__45__cpo4swapE:
	.zero		1
.L_11:


//--------------------- .nv.constant0._ZN7cutlass13device_kernelINS_4gemm6kernel13GemmUniversalIN4cute5tupleIJiiiiEEENS1_10collective13CollectiveMmaINS1_35MainloopSm100TmaUmmaWarpSpecializedILi7ELi2ELi2ENS5_IJNS4_1CILi1EEESB_SB_EEEEENS5_IJNSA_ILi128EEENSA_ILi256EEENSA_ILi32EEEEEENS_12float_e4m3_tENS5_IJlSB_lEEESI_SJ_NS4_8TiledMMAINS4_8MMA_AtomIJNS4_10MMA_TraitsINS4_19SM100_MMA_F8F6F4_SSEJSI_SI_fSE_SF_NS4_17integral_constantINS4_4UMMA5MajorELSQ_0EEESR_NSO_INSP_7ScaleInELSS_0EEEST_EEEEEENS4_6LayoutISC_NS5_IJNSA_ILi0EEESX_SX_EEEEENS5_IJNS4_10UnderscoreES10_S10_EEEEENS4_13SM90_TMA_LOADENS4_14ComposedLayoutINS4_7SwizzleILi1ELi4ELi3EEENS4_18smem_ptr_flag_bitsILi8EEENSW_INS5_IJNSA_ILi8EEESG_EEENS5_IJSG_SB_EEEEEEEvNS4_8identityES13_S1D_vS1E_EENS_8epilogue10collective18CollectiveEpilogueINS1G_23Sm100TmaWarpSpecializedILi4ELi2ELi64ELb0ELb0EEEJSH_NS5_IJNSW_ISE_SB_EENSW_INSA_ILi64EEESB_EEEEESI_SJ_SI_SJ_NS1G_6fusion15FusionCallbacksIS1K_NS1P_17LinearCombinationISI_fSI_fLNS_15FloatRoundStyleE2EEESH_S1O_JEEENS4_5SM1004TMEM4LOAD26SM100_TMEM_LOAD_32dp32b64xES13_NS14_INS15_ILi2ELi4ELi3EEES18_NSW_INS5_IJS19_S1M_EEENS5_IJS1M_SB_EEEEEEENS4_39AutoVectorizingCopyWithAssumedAlignmentILi128EEENS4_14SM90_TMA_STOREES23_S25_S25_EEEvvEEEEvNT_6ParamsE --------------------------
	.section	.nv.constant0._ZN7cutlass13device_kernelINS_4gemm6kernel13GemmUniversalIN4cute5tupleIJiiiiEEENS1_10collective13CollectiveMmaINS1_35MainloopSm100TmaUmmaWarpSpecializedILi7ELi2ELi2ENS5_IJNS4_1CILi1EEESB_SB_EEEEENS5_IJNSA_ILi128EEENSA_ILi256EEENSA_ILi32EEEEEENS_12float_e4m3_tENS5_IJlSB_lEEESI_SJ_NS4_8TiledMMAINS4_8MMA_AtomIJNS4_10MMA_TraitsINS4_19SM100_MMA_F8F6F4_SSEJSI_SI_fSE_SF_NS4_17integral_constantINS4_4UMMA5MajorELSQ_0EEESR_NSO_INSP_7ScaleInELSS_0EEEST_EEEEEENS4_6LayoutISC_NS5_IJNSA_ILi0EEESX_SX_EEEEENS5_IJNS4_10UnderscoreES10_S10_EEEEENS4_13SM90_TMA_LOADENS4_14ComposedLayoutINS4_7SwizzleILi1ELi4ELi3EEENS4_18smem_ptr_flag_bitsILi8EEENSW_INS5_IJNSA_ILi8EEESG_EEENS5_IJSG_SB_EEEEEEEvNS4_8identityES13_S1D_vS1E_EENS_8epilogue10collective18CollectiveEpilogueINS1G_23Sm100TmaWarpSpecializedILi4ELi2ELi64ELb0ELb0EEEJSH_NS5_IJNSW_ISE_SB_EENSW_INSA_ILi64EEESB_EEEEESI_SJ_SI_SJ_NS1G_6fusion15FusionCallbacksIS1K_NS1P_17LinearCombinationISI_fSI_fLNS_15FloatRoundStyleE2EEESH_S1O_JEEENS4_5SM1004TMEM4LOAD26SM100_TMEM_LOAD_32dp32b64xES13_NS14_INS15_ILi2ELi4ELi3EEES18_NSW_INS5_IJS19_S1M_EEENS5_IJS1M_SB_EEEEEEENS4_39AutoVectorizingCopyWithAssumedAlignmentILi128EEENS4_14SM90_TMA_STOREES23_S25_S25_EEEvvEEEEvNT_6ParamsE,"a",@progbits
	.sectionflags	@""
	.align	4
.nv.constant0._ZN7cutlass13device_kernelINS_4gemm6kernel13GemmUniversalIN4cute5tupleIJiiiiEEENS1_10collective13CollectiveMmaINS1_35MainloopSm100TmaUmmaWarpSpecializedILi7ELi2ELi2ENS5_IJNS4_1CILi1EEESB_SB_EEEEENS5_IJNSA_ILi128EEENSA_ILi256EEENSA_ILi32EEEEEENS_12float_e4m3_tENS5_IJlSB_lEEESI_SJ_NS4_8TiledMMAINS4_8MMA_AtomIJNS4_10MMA_TraitsINS4_19SM100_MMA_F8F6F4_SSEJSI_SI_fSE_SF_NS4_17integral_constantINS4_4UMMA5MajorELSQ_0EEESR_NSO_INSP_7ScaleInELSS_0EEEST_EEEEEENS4_6LayoutISC_NS5_IJNSA_ILi0EEESX_SX_EEEEENS5_IJNS4_10UnderscoreES10_S10_EEEEENS4_13SM90_TMA_LOADENS4_14ComposedLayoutINS4_7SwizzleILi1ELi4ELi3EEENS4_18smem_ptr_flag_bitsILi8EEENSW_INS5_IJNSA_ILi8EEESG_EEENS5_IJSG_SB_EEEEEEEvNS4_8identityES13_S1D_vS1E_EENS_8epilogue10collective18CollectiveEpilogueINS1G_23Sm100TmaWarpSpecializedILi4ELi2ELi64ELb0ELb0EEEJSH_NS5_IJNSW_ISE_SB_EENSW_INSA_ILi64EEESB_EEEEESI_SJ_SI_SJ_NS1G_6fusion15FusionCallbacksIS1K_NS1P_17LinearCombinationISI_fSI_fLNS_15FloatRoundStyleE2EEESH_S1O_JEEENS4_5SM1004TMEM4LOAD26SM100_TMEM_LOAD_32dp32b64xES13_NS14_INS15_ILi2ELi4ELi3EEES18_NSW_INS5_IJS19_S1M_EEENS5_IJS1M_SB_EEEEEEENS4_39AutoVectorizingCopyWithAssumedAlignmentILi128EEENS4_14SM90_TMA_STOREES23_S25_S25_EEEvvEEEEvNT_6ParamsE:
	.zero		2944


//--------------------- SYMBOLS --------------------------

	.type		.nv.reservedSmem.offset0,@object
	.size		.nv.reservedSmem.offset0,0x4
	.type		.nv.reservedSmem.cap,@object
	.size		.nv.reservedSmem.cap,0x4
	.type		__assertfail,@function
